//
// Generated by NVIDIA NVVM Compiler
//
// Compiler Build ID: CL-36424714
// Cuda compilation tools, release 13.0, V13.0.88
// Based on NVVM 20.0.0
//

.version 9.0
.target sm_100
.address_size 64

	// .globl	_Z13phase1_kernelPiii

.visible .entry _Z13phase1_kernelPiii(
	.param .u64 .ptr .align 1 _Z13phase1_kernelPiii_param_0,
	.param .u32 _Z13phase1_kernelPiii_param_1,
	.param .u32 _Z13phase1_kernelPiii_param_2
)
{
	.reg .pred 	%p<7>;
	.reg .b32 	%r<72>;
	.reg .b64 	%rd<18>;

	ld.param.u64 	%rd4, [_Z13phase1_kernelPiii_param_0];
	ld.param.u32 	%r30, [_Z13phase1_kernelPiii_param_1];
	ld.param.u32 	%r31, [_Z13phase1_kernelPiii_param_2];
	cvta.to.global.u64 	%rd1, %rd4;
	shl.b32 	%r1, %r31, 5;
	mov.u32 	%r32, %tid.y;
	add.s32 	%r2, %r1, %r32;
	mov.u32 	%r3, %tid.x;
	add.s32 	%r4, %r1, %r3;
	max.s32 	%r33, %r2, %r4;
	setp.ge.s32 	%p1, %r33, %r30;
	@%p1 bra 	$L__BB0_8;
	sub.s32 	%r5, %r30, %r1;
	setp.lt.s32 	%p2, %r5, 1;
	@%p2 bra 	$L__BB0_8;
	min.u32 	%r6, %r5, 32;
	mul.lo.s32 	%r7, %r2, %r30;
	add.s32 	%r35, %r7, %r4;
	mul.wide.s32 	%rd5, %r35, 4;
	add.s64 	%rd2, %rd1, %rd5;
	and.b32  	%r8, %r6, 3;
	setp.lt.u32 	%p3, %r5, 4;
	mov.b32 	%r68, 0;
	@%p3 bra 	$L__BB0_5;
	and.b32  	%r68, %r6, 60;
	neg.s32 	%r67, %r68;
	shl.b32 	%r36, %r30, 5;
	add.s32 	%r37, %r36, 32;
	mad.lo.s32 	%r66, %r31, %r37, %r3;
	shl.b32 	%r12, %r30, 2;
	add.s64 	%rd3, %rd1, 8;
	add.s32 	%r65, %r7, %r1;
	mul.wide.s32 	%rd10, %r30, 4;
$L__BB0_4:
	mul.wide.s32 	%rd6, %r65, 4;
	add.s64 	%rd7, %rd3, %rd6;
	ld.global.u32 	%r38, [%rd2];
	ld.global.u32 	%r39, [%rd7+-8];
	mul.wide.s32 	%rd8, %r66, 4;
	add.s64 	%rd9, %rd1, %rd8;
	ld.global.u32 	%r40, [%rd9];
	add.s32 	%r41, %r40, %r39;
	min.s32 	%r42, %r38, %r41;
	st.global.u32 	[%rd2], %r42;
	bar.sync 	0;
	ld.global.u32 	%r43, [%rd2];
	ld.global.u32 	%r44, [%rd7+-4];
	add.s64 	%rd11, %rd9, %rd10;
	ld.global.u32 	%r45, [%rd11];
	add.s32 	%r46, %r45, %r44;
	min.s32 	%r47, %r43, %r46;
	st.global.u32 	[%rd2], %r47;
	bar.sync 	0;
	ld.global.u32 	%r48, [%rd2];
	ld.global.u32 	%r49, [%rd7];
	add.s64 	%rd12, %rd11, %rd10;
	ld.global.u32 	%r50, [%rd12];
	add.s32 	%r51, %r50, %r49;
	min.s32 	%r52, %r48, %r51;
	st.global.u32 	[%rd2], %r52;
	bar.sync 	0;
	ld.global.u32 	%r53, [%rd2];
	ld.global.u32 	%r54, [%rd7+4];
	add.s64 	%rd13, %rd12, %rd10;
	ld.global.u32 	%r55, [%rd13];
	add.s32 	%r56, %r55, %r54;
	min.s32 	%r57, %r53, %r56;
	st.global.u32 	[%rd2], %r57;
	bar.sync 	0;
	add.s32 	%r67, %r67, 4;
	add.s32 	%r66, %r66, %r12;
	add.s32 	%r65, %r65, 4;
	setp.ne.s32 	%p4, %r67, 0;
	@%p4 bra 	$L__BB0_4;
$L__BB0_5:
	setp.eq.s32 	%p5, %r8, 0;
	@%p5 bra 	$L__BB0_8;
	add.s32 	%r58, %r68, %r1;
	mad.lo.s32 	%r59, %r30, %r58, %r3;
	add.s32 	%r71, %r59, %r1;
	add.s32 	%r70, %r58, %r7;
	neg.s32 	%r69, %r8;
$L__BB0_7:
	.pragma "nounroll";
	mul.wide.s32 	%rd14, %r70, 4;
	add.s64 	%rd15, %rd1, %rd14;
	ld.global.u32 	%r60, [%rd2];
	ld.global.u32 	%r61, [%rd15];
	mul.wide.s32 	%rd16, %r71, 4;
	add.s64 	%rd17, %rd1, %rd16;
	ld.global.u32 	%r62, [%rd17];
	add.s32 	%r63, %r62, %r61;
	min.s32 	%r64, %r60, %r63;
	st.global.u32 	[%rd2], %r64;
	bar.sync 	0;
	add.s32 	%r71, %r71, %r30;
	add.s32 	%r70, %r70, 1;
	add.s32 	%r69, %r69, 1;
	setp.ne.s32 	%p6, %r69, 0;
	@%p6 bra 	$L__BB0_7;
$L__BB0_8:
	ret;

}
	// .globl	_Z17phase2_kernel_rowPiii
.visible .entry _Z17phase2_kernel_rowPiii(
	.param .u64 .ptr .align 1 _Z17phase2_kernel_rowPiii_param_0,
	.param .u32 _Z17phase2_kernel_rowPiii_param_1,
	.param .u32 _Z17phase2_kernel_rowPiii_param_2
)
{
	.reg .pred 	%p<8>;
	.reg .b32 	%r<76>;
	.reg .b64 	%rd<18>;

	ld.param.u64 	%rd4, [_Z17phase2_kernel_rowPiii_param_0];
	ld.param.u32 	%r32, [_Z17phase2_kernel_rowPiii_param_1];
	ld.param.u32 	%r33, [_Z17phase2_kernel_rowPiii_param_2];
	cvta.to.global.u64 	%rd1, %rd4;
	mov.u32 	%r1, %ctaid.x;
	setp.eq.s32 	%p1, %r1, %r33;
	@%p1 bra 	$L__BB1_9;
	mov.u32 	%r34, %tid.y;
	mov.u32 	%r2, %tid.x;
	shl.b32 	%r3, %r33, 5;
	shl.b32 	%r4, %r1, 5;
	add.s32 	%r5, %r3, %r34;
	add.s32 	%r35, %r4, %r2;
	max.s32 	%r36, %r5, %r35;
	setp.ge.s32 	%p2, %r36, %r32;
	@%p2 bra 	$L__BB1_9;
	sub.s32 	%r7, %r32, %r3;
	setp.lt.s32 	%p3, %r7, 1;
	@%p3 bra 	$L__BB1_9;
	min.u32 	%r8, %r7, 32;
	mul.lo.s32 	%r9, %r5, %r32;
	add.s32 	%r38, %r9, %r35;
	mul.wide.s32 	%rd5, %r38, 4;
	add.s64 	%rd2, %rd1, %rd5;
	and.b32  	%r10, %r8, 3;
	setp.lt.u32 	%p4, %r7, 4;
	mov.b32 	%r72, 0;
	@%p4 bra 	$L__BB1_6;
	and.b32  	%r72, %r8, 60;
	neg.s32 	%r71, %r72;
	mul.lo.s32 	%r39, %r33, %r32;
	shl.b32 	%r40, %r39, 5;
	add.s32 	%r41, %r2, %r40;
	add.s32 	%r70, %r41, %r4;
	shl.b32 	%r14, %r32, 2;
	add.s64 	%rd3, %rd1, 8;
	add.s32 	%r69, %r9, %r3;
	mul.wide.s32 	%rd10, %r32, 4;
$L__BB1_5:
	mul.wide.s32 	%rd6, %r69, 4;
	add.s64 	%rd7, %rd3, %rd6;
	ld.global.u32 	%r42, [%rd2];
	ld.global.u32 	%r43, [%rd7+-8];
	mul.wide.s32 	%rd8, %r70, 4;
	add.s64 	%rd9, %rd1, %rd8;
	ld.global.u32 	%r44, [%rd9];
	add.s32 	%r45, %r44, %r43;
	min.s32 	%r46, %r42, %r45;
	st.global.u32 	[%rd2], %r46;
	bar.sync 	0;
	ld.global.u32 	%r47, [%rd2];
	ld.global.u32 	%r48, [%rd7+-4];
	add.s64 	%rd11, %rd9, %rd10;
	ld.global.u32 	%r49, [%rd11];
	add.s32 	%r50, %r49, %r48;
	min.s32 	%r51, %r47, %r50;
	st.global.u32 	[%rd2], %r51;
	bar.sync 	0;
	ld.global.u32 	%r52, [%rd2];
	ld.global.u32 	%r53, [%rd7];
	add.s64 	%rd12, %rd11, %rd10;
	ld.global.u32 	%r54, [%rd12];
	add.s32 	%r55, %r54, %r53;
	min.s32 	%r56, %r52, %r55;
	st.global.u32 	[%rd2], %r56;
	bar.sync 	0;
	ld.global.u32 	%r57, [%rd2];
	ld.global.u32 	%r58, [%rd7+4];
	add.s64 	%rd13, %rd12, %rd10;
	ld.global.u32 	%r59, [%rd13];
	add.s32 	%r60, %r59, %r58;
	min.s32 	%r61, %r57, %r60;
	st.global.u32 	[%rd2], %r61;
	bar.sync 	0;
	add.s32 	%r71, %r71, 4;
	add.s32 	%r70, %r70, %r14;
	add.s32 	%r69, %r69, 4;
	setp.ne.s32 	%p5, %r71, 0;
	@%p5 bra 	$L__BB1_5;
$L__BB1_6:
	setp.eq.s32 	%p6, %r10, 0;
	@%p6 bra 	$L__BB1_9;
	add.s32 	%r62, %r72, %r3;
	mad.lo.s32 	%r63, %r32, %r62, %r2;
	add.s32 	%r75, %r63, %r4;
	add.s32 	%r74, %r62, %r9;
	neg.s32 	%r73, %r10;
$L__BB1_8:
	.pragma "nounroll";
	mul.wide.s32 	%rd14, %r74, 4;
	add.s64 	%rd15, %rd1, %rd14;
	ld.global.u32 	%r64, [%rd2];
	ld.global.u32 	%r65, [%rd15];
	mul.wide.s32 	%rd16, %r75, 4;
	add.s64 	%rd17, %rd1, %rd16;
	ld.global.u32 	%r66, [%rd17];
	add.s32 	%r67, %r66, %r65;
	min.s32 	%r68, %r64, %r67;
	st.global.u32 	[%rd2], %r68;
	bar.sync 	0;
	add.s32 	%r75, %r75, %r32;
	add.s32 	%r74, %r74, 1;
	add.s32 	%r73, %r73, 1;
	setp.ne.s32 	%p7, %r73, 0;
	@%p7 bra 	$L__BB1_8;
$L__BB1_9:
	ret;

}
	// .globl	_Z17phase2_kernel_colPiii
.visible .entry _Z17phase2_kernel_colPiii(
	.param .u64 .ptr .align 1 _Z17phase2_kernel_colPiii_param_0,
	.param .u32 _Z17phase2_kernel_colPiii_param_1,
	.param .u32 _Z17phase2_kernel_colPiii_param_2
)
{
	.reg .pred 	%p<8>;
	.reg .b32 	%r<75>;
	.reg .b64 	%rd<18>;

	ld.param.u64 	%rd4, [_Z17phase2_kernel_colPiii_param_0];
	ld.param.u32 	%r31, [_Z17phase2_kernel_colPiii_param_1];
	ld.param.u32 	%r32, [_Z17phase2_kernel_colPiii_param_2];
	cvta.to.global.u64 	%rd1, %rd4;
	mov.u32 	%r1, %ctaid.y;
	setp.eq.s32 	%p1, %r1, %r32;
	@%p1 bra 	$L__BB2_9;
	mov.u32 	%r33, %tid.y;
	mov.u32 	%r34, %tid.x;
	shl.b32 	%r3, %r32, 5;
	shl.b32 	%r35, %r1, 5;
	add.s32 	%r4, %r35, %r33;
	add.s32 	%r5, %r3, %r34;
	max.s32 	%r36, %r4, %r5;
	setp.ge.s32 	%p2, %r36, %r31;
	@%p2 bra 	$L__BB2_9;
	sub.s32 	%r6, %r31, %r3;
	setp.lt.s32 	%p3, %r6, 1;
	@%p3 bra 	$L__BB2_9;
	min.u32 	%r7, %r6, 32;
	mul.lo.s32 	%r8, %r31, %r4;
	add.s32 	%r38, %r5, %r8;
	mul.wide.s32 	%rd5, %r38, 4;
	add.s64 	%rd2, %rd1, %rd5;
	and.b32  	%r9, %r7, 3;
	setp.lt.u32 	%p4, %r6, 4;
	mov.b32 	%r71, 0;
	@%p4 bra 	$L__BB2_6;
	and.b32  	%r71, %r7, 60;
	neg.s32 	%r70, %r71;
	shl.b32 	%r39, %r31, 5;
	add.s32 	%r40, %r39, 32;
	mad.lo.s32 	%r69, %r32, %r40, %r34;
	shl.b32 	%r13, %r31, 2;
	add.s64 	%rd3, %rd1, 8;
	add.s32 	%r68, %r8, %r3;
	mul.wide.s32 	%rd10, %r31, 4;
$L__BB2_5:
	mul.wide.s32 	%rd6, %r68, 4;
	add.s64 	%rd7, %rd3, %rd6;
	ld.global.u32 	%r41, [%rd2];
	ld.global.u32 	%r42, [%rd7+-8];
	mul.wide.s32 	%rd8, %r69, 4;
	add.s64 	%rd9, %rd1, %rd8;
	ld.global.u32 	%r43, [%rd9];
	add.s32 	%r44, %r43, %r42;
	min.s32 	%r45, %r41, %r44;
	st.global.u32 	[%rd2], %r45;
	bar.sync 	0;
	ld.global.u32 	%r46, [%rd2];
	ld.global.u32 	%r47, [%rd7+-4];
	add.s64 	%rd11, %rd9, %rd10;
	ld.global.u32 	%r48, [%rd11];
	add.s32 	%r49, %r48, %r47;
	min.s32 	%r50, %r46, %r49;
	st.global.u32 	[%rd2], %r50;
	bar.sync 	0;
	ld.global.u32 	%r51, [%rd2];
	ld.global.u32 	%r52, [%rd7];
	add.s64 	%rd12, %rd11, %rd10;
	ld.global.u32 	%r53, [%rd12];
	add.s32 	%r54, %r53, %r52;
	min.s32 	%r55, %r51, %r54;
	st.global.u32 	[%rd2], %r55;
	bar.sync 	0;
	ld.global.u32 	%r56, [%rd2];
	ld.global.u32 	%r57, [%rd7+4];
	add.s64 	%rd13, %rd12, %rd10;
	ld.global.u32 	%r58, [%rd13];
	add.s32 	%r59, %r58, %r57;
	min.s32 	%r60, %r56, %r59;
	st.global.u32 	[%rd2], %r60;
	bar.sync 	0;
	add.s32 	%r70, %r70, 4;
	add.s32 	%r69, %r69, %r13;
	add.s32 	%r68, %r68, 4;
	setp.ne.s32 	%p5, %r70, 0;
	@%p5 bra 	$L__BB2_5;
$L__BB2_6:
	setp.eq.s32 	%p6, %r9, 0;
	@%p6 bra 	$L__BB2_9;
	add.s32 	%r61, %r71, %r3;
	mad.lo.s32 	%r62, %r31, %r61, %r34;
	add.s32 	%r74, %r62, %r3;
	add.s32 	%r73, %r61, %r8;
	neg.s32 	%r72, %r9;
$L__BB2_8:
	.pragma "nounroll";
	mul.wide.s32 	%rd14, %r73, 4;
	add.s64 	%rd15, %rd1, %rd14;
	ld.global.u32 	%r63, [%rd2];
	ld.global.u32 	%r64, [%rd15];
	mul.wide.s32 	%rd16, %r74, 4;
	add.s64 	%rd17, %rd1, %rd16;
	ld.global.u32 	%r65, [%rd17];
	add.s32 	%r66, %r65, %r64;
	min.s32 	%r67, %r63, %r66;
	st.global.u32 	[%rd2], %r67;
	bar.sync 	0;
	add.s32 	%r74, %r74, %r31;
	add.s32 	%r73, %r73, 1;
	add.s32 	%r72, %r72, 1;
	setp.ne.s32 	%p7, %r72, 0;
	@%p7 bra 	$L__BB2_8;
$L__BB2_9:
	ret;

}
	// .globl	_Z13phase3_kernelPiii
.visible .entry _Z13phase3_kernelPiii(
	.param .u64 .ptr .align 1 _Z13phase3_kernelPiii_param_0,
	.param .u32 _Z13phase3_kernelPiii_param_1,
	.param .u32 _Z13phase3_kernelPiii_param_2
)
{
	.reg .pred 	%p<14>;
	.reg .b32 	%r<136>;
	.reg .b64 	%rd<36>;

	ld.param.u64 	%rd4, [_Z13phase3_kernelPiii_param_0];
	ld.param.u32 	%r42, [_Z13phase3_kernelPiii_param_1];
	ld.param.u32 	%r43, [_Z13phase3_kernelPiii_param_2];
	cvta.to.global.u64 	%rd1, %rd4;
	mov.u32 	%r1, %ctaid.y;
	mov.u32 	%r2, %ctaid.x;
	setp.eq.s32 	%p1, %r1, %r43;
	setp.eq.s32 	%p2, %r2, %r43;
	and.pred  	%p3, %p1, %p2;
	@%p3 bra 	$L__BB3_15;
	mov.u32 	%r44, %tid.y;
	mov.u32 	%r3, %tid.x;
	shl.b32 	%r4, %r43, 5;
	shl.b32 	%r45, %r1, 5;
	shl.b32 	%r5, %r2, 5;
	add.s32 	%r6, %r45, %r44;
	add.s32 	%r46, %r5, %r3;
	max.s32 	%r47, %r6, %r46;
	setp.ge.s32 	%p4, %r47, %r42;
	@%p4 bra 	$L__BB3_15;
	mul.lo.s32 	%r8, %r42, %r6;
	add.s32 	%r48, %r8, %r46;
	mul.wide.u32 	%rd5, %r48, 4;
	add.s64 	%rd2, %rd1, %rd5;
	ld.global.u32 	%r135, [%rd2];
	sub.s32 	%r10, %r42, %r4;
	setp.lt.s32 	%p5, %r10, 1;
	@%p5 bra 	$L__BB3_14;
	min.u32 	%r11, %r10, 32;
	and.b32  	%r12, %r11, 7;
	setp.lt.u32 	%p6, %r10, 8;
	mov.b32 	%r130, 0;
	@%p6 bra 	$L__BB3_6;
	and.b32  	%r130, %r11, 56;
	neg.s32 	%r124, %r130;
	mul.lo.s32 	%r51, %r43, %r42;
	shl.b32 	%r52, %r51, 5;
	add.s32 	%r53, %r3, %r52;
	add.s32 	%r123, %r53, %r5;
	shl.b32 	%r16, %r42, 3;
	add.s64 	%rd3, %rd1, 16;
	add.s32 	%r122, %r8, %r4;
	mul.wide.s32 	%rd10, %r42, 4;
$L__BB3_5:
	.pragma "nounroll";
	mul.wide.s32 	%rd6, %r122, 4;
	add.s64 	%rd7, %rd3, %rd6;
	ld.global.u32 	%r54, [%rd7+-16];
	mul.wide.s32 	%rd8, %r123, 4;
	add.s64 	%rd9, %rd1, %rd8;
	ld.global.u32 	%r55, [%rd9];
	add.s32 	%r56, %r55, %r54;
	min.s32 	%r57, %r135, %r56;
	ld.global.u32 	%r58, [%rd7+-12];
	add.s64 	%rd11, %rd9, %rd10;
	ld.global.u32 	%r59, [%rd11];
	add.s32 	%r60, %r59, %r58;
	min.s32 	%r61, %r57, %r60;
	ld.global.u32 	%r62, [%rd7+-8];
	add.s64 	%rd12, %rd11, %rd10;
	ld.global.u32 	%r63, [%rd12];
	add.s32 	%r64, %r63, %r62;
	min.s32 	%r65, %r61, %r64;
	ld.global.u32 	%r66, [%rd7+-4];
	add.s64 	%rd13, %rd12, %rd10;
	ld.global.u32 	%r67, [%rd13];
	add.s32 	%r68, %r67, %r66;
	min.s32 	%r69, %r65, %r68;
	ld.global.u32 	%r70, [%rd7];
	add.s64 	%rd14, %rd13, %rd10;
	ld.global.u32 	%r71, [%rd14];
	add.s32 	%r72, %r71, %r70;
	min.s32 	%r73, %r69, %r72;
	ld.global.u32 	%r74, [%rd7+4];
	add.s64 	%rd15, %rd14, %rd10;
	ld.global.u32 	%r75, [%rd15];
	add.s32 	%r76, %r75, %r74;
	min.s32 	%r77, %r73, %r76;
	ld.global.u32 	%r78, [%rd7+8];
	add.s64 	%rd16, %rd15, %rd10;
	ld.global.u32 	%r79, [%rd16];
	add.s32 	%r80, %r79, %r78;
	min.s32 	%r81, %r77, %r80;
	ld.global.u32 	%r82, [%rd7+12];
	add.s64 	%rd17, %rd16, %rd10;
	ld.global.u32 	%r83, [%rd17];
	add.s32 	%r84, %r83, %r82;
	min.s32 	%r135, %r81, %r84;
	add.s32 	%r124, %r124, 8;
	add.s32 	%r123, %r123, %r16;
	add.s32 	%r122, %r122, 8;
	setp.ne.s32 	%p7, %r124, 0;
	@%p7 bra 	$L__BB3_5;
$L__BB3_6:
	setp.eq.s32 	%p8, %r12, 0;
	@%p8 bra 	$L__BB3_14;
	and.b32  	%r29, %r11, 3;
	setp.lt.u32 	%p9, %r12, 4;
	@%p9 bra 	$L__BB3_9;
	add.s32 	%r86, %r130, %r4;
	add.s32 	%r87, %r86, %r8;
	mul.wide.s32 	%rd18, %r87, 4;
	add.s64 	%rd19, %rd1, %rd18;
	ld.global.u32 	%r88, [%rd19];
	mad.lo.s32 	%r89, %r86, %r42, %r46;
	mul.wide.s32 	%rd20, %r89, 4;
	add.s64 	%rd21, %rd1, %rd20;
	ld.global.u32 	%r90, [%rd21];
	add.s32 	%r91, %r90, %r88;
	min.s32 	%r92, %r135, %r91;
	ld.global.u32 	%r93, [%rd19+4];
	mul.wide.s32 	%rd22, %r42, 4;
	add.s64 	%rd23, %rd21, %rd22;
	ld.global.u32 	%r94, [%rd23];
	add.s32 	%r95, %r94, %r93;
	min.s32 	%r96, %r92, %r95;
	ld.global.u32 	%r97, [%rd19+8];
	add.s64 	%rd24, %rd23, %rd22;
	ld.global.u32 	%r98, [%rd24];
	add.s32 	%r99, %r98, %r97;
	min.s32 	%r100, %r96, %r99;
	ld.global.u32 	%r101, [%rd19+12];
	add.s64 	%rd25, %rd24, %rd22;
	ld.global.u32 	%r102, [%rd25];
	add.s32 	%r103, %r102, %r101;
	min.s32 	%r135, %r100, %r103;
	add.s32 	%r130, %r130, 4;
$L__BB3_9:
	setp.eq.s32 	%p10, %r29, 0;
	@%p10 bra 	$L__BB3_14;
	setp.eq.s32 	%p11, %r29, 1;
	@%p11 bra 	$L__BB3_12;
	add.s32 	%r105, %r130, %r4;
	add.s32 	%r106, %r105, %r8;
	mul.wide.s32 	%rd26, %r106, 4;
	add.s64 	%rd27, %rd1, %rd26;
	ld.global.u32 	%r107, [%rd27];
	mad.lo.s32 	%r108, %r105, %r42, %r46;
	mul.wide.s32 	%rd28, %r108, 4;
	add.s64 	%rd29, %rd1, %rd28;
	ld.global.u32 	%r109, [%rd29];
	add.s32 	%r110, %r109, %r107;
	min.s32 	%r111, %r135, %r110;
	ld.global.u32 	%r112, [%rd27+4];
	mul.wide.s32 	%rd30, %r42, 4;
	add.s64 	%rd31, %rd29, %rd30;
	ld.global.u32 	%r113, [%rd31];
	add.s32 	%r114, %r113, %r112;
	min.s32 	%r135, %r111, %r114;
	add.s32 	%r130, %r130, 2;
$L__BB3_12:
	and.b32  	%r115, %r11, 1;
	setp.eq.b32 	%p12, %r115, 1;
	not.pred 	%p13, %p12;
	@%p13 bra 	$L__BB3_14;
	add.s32 	%r116, %r130, %r4;
	add.s32 	%r117, %r116, %r8;
	mul.wide.s32 	%rd32, %r117, 4;
	add.s64 	%rd33, %rd1, %rd32;
	ld.global.u32 	%r118, [%rd33];
	mad.lo.s32 	%r119, %r116, %r42, %r46;
	mul.wide.s32 	%rd34, %r119, 4;
	add.s64 	%rd35, %rd1, %rd34;
	ld.global.u32 	%r120, [%rd35];
	add.s32 	%r121, %r120, %r118;
	min.s32 	%r135, %r135, %r121;
$L__BB3_14:
	st.global.u32 	[%rd2], %r135;
$L__BB3_15:
	ret;

}


// ===== COMPILED SASS (sm_100) =====

	.target	sm_100

	.elftype	@"ET_EXEC"


//--------------------- .note.nv.tkinfo           --------------------------
	.section	.note.nv.tkinfo,"",@"SHT_NOTE"
	.sectionflags	@"SHF_NOTE_NV_TKINFO"
	.tkinfo
        /*0018*/ 	.word	0x00000002
        /*0030*/ 	.string	""
        /*0030*/ 	.string	"ptxas"
        /*0030*/ 	.string	"Cuda compilation tools, release 13.0, V13.0.88"
        /*0030*/ 	.string	"Build cuda_13.0.r13.0/compiler.36424714_0"
        /*0030*/ 	.string	"-arch sm_100 -m 64 "



//--------------------- .note.nv.cuinfo           --------------------------
	.section	.note.nv.cuinfo,"",@"SHT_NOTE"
	.sectionflags	@"SHF_NOTE_NV_CUINFO"
        /*0018*/ 	.short	0x0002
        /*001a*/ 	.short	0x0064
        /*001c*/ 	.short	0x0082
	.zero		2


//--------------------- .nv.info                  --------------------------
	.section	.nv.info,"",@"SHT_CUDA_INFO"
	.align	4


	//----- nvinfo : EIATTR_REGCOUNT
	.align		4
        /*0000*/ 	.byte	0x04, 0x2f
        /*0002*/ 	.short	(.L_1 - .L_0)
	.align		4
.L_0:
        /*0004*/ 	.word	index@(_Z13phase1_kernelPiii)
        /*0008*/ 	.word	0x00000020


	//----- nvinfo : EIATTR_FRAME_SIZE
	.align		4
.L_1:
        /*000c*/ 	.byte	0x04, 0x11
        /*000e*/ 	.short	(.L_3 - .L_2)
	.align		4
.L_2:
        /*0010*/ 	.word	index@(_Z13phase1_kernelPiii)
        /*0014*/ 	.word	0x00000000


	//----- nvinfo : EIATTR_REGCOUNT
	.align		4
.L_3:
        /*0018*/ 	.byte	0x04, 0x2f
        /*001a*/ 	.short	(.L_5 - .L_4)
	.align		4
.L_4:
        /*001c*/ 	.word	index@(_Z17phase2_kernel_rowPiii)
        /*0020*/ 	.word	0x00000020


	//----- nvinfo : EIATTR_FRAME_SIZE
	.align		4
.L_5:
        /*0024*/ 	.byte	0x04, 0x11
        /*0026*/ 	.short	(.L_7 - .L_6)
	.align		4
.L_6:
        /*0028*/ 	.word	index@(_Z17phase2_kernel_rowPiii)
        /*002c*/ 	.word	0x00000000


	//----- nvinfo : EIATTR_REGCOUNT
	.align		4
.L_7:
        /*0030*/ 	.byte	0x04, 0x2f
        /*0032*/ 	.short	(.L_9 - .L_8)
	.align		4
.L_8:
        /*0034*/ 	.word	index@(_Z17phase2_kernel_colPiii)
        /*0038*/ 	.word	0x00000020


	//----- nvinfo : EIATTR_FRAME_SIZE
	.align		4
.L_9:
        /*003c*/ 	.byte	0x04, 0x11
        /*003e*/ 	.short	(.L_11 - .L_10)
	.align		4
.L_10:
        /*0040*/ 	.word	index@(_Z17phase2_kernel_colPiii)
        /*0044*/ 	.word	0x00000000


	//----- nvinfo : EIATTR_REGCOUNT
	.align		4
.L_11:
        /*0048*/ 	.byte	0x04, 0x2f
        /*004a*/ 	.short	(.L_13 - .L_12)
	.align		4
.L_12:
        /*004c*/ 	.word	index@(_Z13phase3_kernelPiii)
        /*0050*/ 	.word	0x00000020


	//----- nvinfo : EIATTR_FRAME_SIZE
	.align		4
.L_13:
        /*0054*/ 	.byte	0x04, 0x11
        /*0056*/ 	.short	(.L_15 - .L_14)
	.align		4
.L_14:
        /*0058*/ 	.word	index@(_Z13phase3_kernelPiii)
        /*005c*/ 	.word	0x00000000


	//----- nvinfo : EIATTR_MIN_STACK_SIZE
	.align		4
.L_15:
        /*0060*/ 	.byte	0x04, 0x12
        /*0062*/ 	.short	(.L_17 - .L_16)
	.align		4
.L_16:
        /*0064*/ 	.word	index@(_Z13phase3_kernelPiii)
        /*0068*/ 	.word	0x00000000


	//----- nvinfo : EIATTR_MIN_STACK_SIZE
	.align		4
.L_17:
        /*006c*/ 	.byte	0x04, 0x12
        /*006e*/ 	.short	(.L_19 - .L_18)
	.align		4
.L_18:
        /*0070*/ 	.word	index@(_Z17phase2_kernel_colPiii)
        /*0074*/ 	.word	0x00000000


	//----- nvinfo : EIATTR_MIN_STACK_SIZE
	.align		4
.L_19:
        /*0078*/ 	.byte	0x04, 0x12
        /*007a*/ 	.short	(.L_21 - .L_20)
	.align		4
.L_20:
        /*007c*/ 	.word	index@(_Z17phase2_kernel_rowPiii)
        /*0080*/ 	.word	0x00000000


	//----- nvinfo : EIATTR_MIN_STACK_SIZE
	.align		4
.L_21:
        /*0084*/ 	.byte	0x04, 0x12
        /*0086*/ 	.short	(.L_23 - .L_22)
	.align		4
.L_22:
        /*0088*/ 	.word	index@(_Z13phase1_kernelPiii)
        /*008c*/ 	.word	0x00000000
.L_23:


//--------------------- .nv.compat                --------------------------
	.section	.nv.compat,"",@"SHT_CUDA_COMPAT_INFO"
	.align	4
        /*0000*/ 	.byte	0x02, 0x09, 0x00, 0x00, 0x02, 0x02, 0x01, 0x00, 0x02, 0x05, 0x05, 0x00, 0x03, 0x07, 0x01, 0x01
        /*0010*/ 	.byte	0x02, 0x03, 0x00, 0x00, 0x02, 0x06, 0x01, 0x00, 0x04, 0x0b, 0x08, 0x00, 0x09, 0x00, 0x00, 0x00
        /*0020*/ 	.byte	0x00, 0x00, 0x00, 0x00


//--------------------- .nv.info._Z13phase3_kernelPiii --------------------------
	.section	.nv.info._Z13phase3_kernelPiii,"",@"SHT_CUDA_INFO"
	.sectionflags	@""
	.align	4


	//----- nvinfo : EIATTR_CUDA_API_VERSION
	.align		4
        /*0000*/ 	.byte	0x04, 0x37
        /*0002*/ 	.short	(.L_25 - .L_24)
.L_24:
        /*0004*/ 	.word	0x00000082


	//----- nvinfo : EIATTR_KPARAM_INFO
	.align		4
.L_25:
        /*0008*/ 	.byte	0x04, 0x17
        /*000a*/ 	.short	(.L_27 - .L_26)
.L_26:
        /*000c*/ 	.word	0x00000000
        /*0010*/ 	.short	0x0002
        /*0012*/ 	.short	0x000c
        /*0014*/ 	.byte	0x00, 0xf0, 0x11, 0x00


	//----- nvinfo : EIATTR_KPARAM_INFO
	.align		4
.L_27:
        /*0018*/ 	.byte	0x04, 0x17
        /*001a*/ 	.short	(.L_29 - .L_28)
.L_28:
        /*001c*/ 	.word	0x00000000
        /*0020*/ 	.short	0x0001
        /*0022*/ 	.short	0x0008
        /*0024*/ 	.byte	0x00, 0xf0, 0x11, 0x00


	//----- nvinfo : EIATTR_KPARAM_INFO
	.align		4
.L_29:
        /*0028*/ 	.byte	0x04, 0x17
        /*002a*/ 	.short	(.L_31 - .L_30)
.L_30:
        /*002c*/ 	.word	0x00000000
        /*0030*/ 	.short	0x0000
        /*0032*/ 	.short	0x0000
        /*0034*/ 	.byte	0x00, 0xf5, 0x21, 0x00


	//----- nvinfo : EIATTR_SPARSE_MMA_MASK
	.align		4
.L_31:
        /*0038*/ 	.byte	0x03, 0x50
        /*003a*/ 	.short	0x0000


	//----- nvinfo : EIATTR_MAXREG_COUNT
	.align		4
        /*003c*/ 	.byte	0x03, 0x1b
        /*003e*/ 	.short	0x00ff


	//----- nvinfo : EIATTR_MERCURY_ISA_VERSION
	.align		4
        /*0040*/ 	.byte	0x03, 0x5f
        /*0042*/ 	.short	0x0101


	//----- nvinfo : EIATTR_VRC_CTA_INIT_COUNT
	.align		4
        /*0044*/ 	.byte	0x02, 0x4a
	.zero		1
	.zero		1


	//----- nvinfo : EIATTR_EXIT_INSTR_OFFSETS
	.align		4
        /*0048*/ 	.byte	0x04, 0x1c
        /*004a*/ 	.short	(.L_33 - .L_32)


	//   ....[0]....
.L_32:
        /*004c*/ 	.word	0x00000060


	//   ....[1]....
        /*0050*/ 	.word	0x000000e0


	//   ....[2]....
        /*0054*/ 	.word	0x00000840


	//----- nvinfo : EIATTR_CBANK_PARAM_SIZE
	.align		4
.L_33:
        /*0058*/ 	.byte	0x03, 0x19
        /*005a*/ 	.short	0x0010


	//----- nvinfo : EIATTR_PARAM_CBANK
	.align		4
        /*005c*/ 	.byte	0x04, 0x0a
        /*005e*/ 	.short	(.L_35 - .L_34)
	.align		4
.L_34:
        /*0060*/ 	.word	index@(.nv.constant0._Z13phase3_kernelPiii)
        /*0064*/ 	.short	0x0380
        /*0066*/ 	.short	0x0010


	//----- nvinfo : EIATTR_SW_WAR
	.align		4
.L_35:
        /*0068*/ 	.byte	0x04, 0x36
        /*006a*/ 	.short	(.L_37 - .L_36)
.L_36:
        /*006c*/ 	.word	0x00000008
.L_37:


//--------------------- .nv.info._Z17phase2_kernel_colPiii --------------------------
	.section	.nv.info._Z17phase2_kernel_colPiii,"",@"SHT_CUDA_INFO"
	.sectionflags	@""
	.align	4


	//----- nvinfo : EIATTR_CUDA_API_VERSION
	.align		4
        /*0000*/ 	.byte	0x04, 0x37
        /*0002*/ 	.short	(.L_39 - .L_38)
.L_38:
        /*0004*/ 	.word	0x00000082


	//----- nvinfo : EIATTR_KPARAM_INFO
	.align		4
.L_39:
        /*0008*/ 	.byte	0x04, 0x17
        /*000a*/ 	.short	(.L_41 - .L_40)
.L_40:
        /*000c*/ 	.word	0x00000000
        /*0010*/ 	.short	0x0002
        /*0012*/ 	.short	0x000c
        /*0014*/ 	.byte	0x00, 0xf0, 0x11, 0x00


	//----- nvinfo : EIATTR_KPARAM_INFO
	.align		4
.L_41:
        /*0018*/ 	.byte	0x04, 0x17
        /*001a*/ 	.short	(.L_43 - .L_42)
.L_42:
        /*001c*/ 	.word	0x00000000
        /*0020*/ 	.short	0x0001
        /*0022*/ 	.short	0x0008
        /*0024*/ 	.byte	0x00, 0xf0, 0x11, 0x00


	//----- nvinfo : EIATTR_KPARAM_INFO
	.align		4
.L_43:
        /*0028*/ 	.byte	0x04, 0x17
        /*002a*/ 	.short	(.L_45 - .L_44)
.L_44:
        /*002c*/ 	.word	0x00000000
        /*0030*/ 	.short	0x0000
        /*0032*/ 	.short	0x0000
        /*0034*/ 	.byte	0x00, 0xf5, 0x21, 0x00


	//----- nvinfo : EIATTR_SPARSE_MMA_MASK
	.align		4
.L_45:
        /*0038*/ 	.byte	0x03, 0x50
        /*003a*/ 	.short	0x0000


	//----- nvinfo : EIATTR_MAXREG_COUNT
	.align		4
        /*003c*/ 	.byte	0x03, 0x1b
        /*003e*/ 	.short	0x00ff


	//----- nvinfo : EIATTR_NUM_BARRIERS
	.align		4
        /*0040*/ 	.byte	0x02, 0x4c
        /*0042*/ 	.byte	0x01
	.zero		1


	//----- nvinfo : EIATTR_MERCURY_ISA_VERSION
	.align		4
        /*0044*/ 	.byte	0x03, 0x5f
        /*0046*/ 	.short	0x0101


	//----- nvinfo : EIATTR_VRC_CTA_INIT_COUNT
	.align		4
        /*0048*/ 	.byte	0x02, 0x4a
	.zero		1
	.zero		1


	//----- nvinfo : EIATTR_EXIT_INSTR_OFFSETS
	.align		4
        /*004c*/ 	.byte	0x04, 0x1c
        /*004e*/ 	.short	(.L_47 - .L_46)


	//   ....[0]....
.L_46:
        /*0050*/ 	.word	0x00000040


	//   ....[1]....
        /*0054*/ 	.word	0x000000c0


	//   ....[2]....
        /*0058*/ 	.word	0x00000100


	//   ....[3]....
        /*005c*/ 	.word	0x00001130


	//   ....[4]....
        /*0060*/ 	.word	0x00001260


	//----- nvinfo : EIATTR_CBANK_PARAM_SIZE
	.align		4
.L_47:
        /*0064*/ 	.byte	0x03, 0x19
        /*0066*/ 	.short	0x0010


	//----- nvinfo : EIATTR_PARAM_CBANK
	.align		4
        /*0068*/ 	.byte	0x04, 0x0a
        /*006a*/ 	.short	(.L_49 - .L_48)
	.align		4
.L_48:
        /*006c*/ 	.word	index@(.nv.constant0._Z17phase2_kernel_colPiii)
        /*0070*/ 	.short	0x0380
        /*0072*/ 	.short	0x0010


	//----- nvinfo : EIATTR_SW_WAR
	.align		4
.L_49:
        /*0074*/ 	.byte	0x04, 0x36
        /*0076*/ 	.short	(.L_51 - .L_50)
.L_50:
        /*0078*/ 	.word	0x00000008
.L_51:


//--------------------- .nv.info._Z17phase2_kernel_rowPiii --------------------------
	.section	.nv.info._Z17phase2_kernel_rowPiii,"",@"SHT_CUDA_INFO"
	.sectionflags	@""
	.align	4


	//----- nvinfo : EIATTR_CUDA_API_VERSION
	.align		4
        /*0000*/ 	.byte	0x04, 0x37
        /*0002*/ 	.short	(.L_53 - .L_52)
.L_52:
        /*0004*/ 	.word	0x00000082


	//----- nvinfo : EIATTR_KPARAM_INFO
	.align		4
.L_53:
        /*0008*/ 	.byte	0x04, 0x17
        /*000a*/ 	.short	(.L_55 - .L_54)
.L_54:
        /*000c*/ 	.word	0x00000000
        /*0010*/ 	.short	0x0002
        /*0012*/ 	.short	0x000c
        /*0014*/ 	.byte	0x00, 0xf0, 0x11, 0x00


	//----- nvinfo : EIATTR_KPARAM_INFO
	.align		4
.L_55:
        /*0018*/ 	.byte	0x04, 0x17
        /*001a*/ 	.short	(.L_57 - .L_56)
.L_56:
        /*001c*/ 	.word	0x00000000
        /*0020*/ 	.short	0x0001
        /*0022*/ 	.short	0x0008
        /*0024*/ 	.byte	0x00, 0xf0, 0x11, 0x00


	//----- nvinfo : EIATTR_KPARAM_INFO
	.align		4
.L_57:
        /*0028*/ 	.byte	0x04, 0x17
        /*002a*/ 	.short	(.L_59 - .L_58)
.L_58:
        /*002c*/ 	.word	0x00000000
        /*0030*/ 	.short	0x0000
        /*0032*/ 	.short	0x0000
        /*0034*/ 	.byte	0x00, 0xf5, 0x21, 0x00


	//----- nvinfo : EIATTR_SPARSE_MMA_MASK
	.align		4
.L_59:
        /*0038*/ 	.byte	0x03, 0x50
        /*003a*/ 	.short	0x0000


	//----- nvinfo : EIATTR_MAXREG_COUNT
	.align		4
        /*003c*/ 	.byte	0x03, 0x1b
        /*003e*/ 	.short	0x00ff


	//----- nvinfo : EIATTR_NUM_BARRIERS
	.align		4
        /*0040*/ 	.byte	0x02, 0x4c
        /*0042*/ 	.byte	0x01
	.zero		1


	//----- nvinfo : EIATTR_MERCURY_ISA_VERSION
	.align		4
        /*0044*/ 	.byte	0x03, 0x5f
        /*0046*/ 	.short	0x0101


	//----- nvinfo : EIATTR_VRC_CTA_INIT_COUNT
	.align		4
        /*0048*/ 	.byte	0x02, 0x4a
	.zero		1
	.zero		1


	//----- nvinfo : EIATTR_EXIT_INSTR_OFFSETS
	.align		4
        /*004c*/ 	.byte	0x04, 0x1c
        /*004e*/ 	.short	(.L_61 - .L_60)


	//   ....[0]....
.L_60:
        /*0050*/ 	.word	0x00000040


	//   ....[1]....
        /*0054*/ 	.word	0x000000c0


	//   ....[2]....
        /*0058*/ 	.word	0x00000100


	//   ....[3]....
        /*005c*/ 	.word	0x00001140


	//   ....[4]....
        /*0060*/ 	.word	0x00001270


	//----- nvinfo : EIATTR_CBANK_PARAM_SIZE
	.align		4
.L_61:
        /*0064*/ 	.byte	0x03, 0x19
        /*0066*/ 	.short	0x0010


	//----- nvinfo : EIATTR_PARAM_CBANK
	.align		4
        /*0068*/ 	.byte	0x04, 0x0a
        /*006a*/ 	.short	(.L_63 - .L_62)
	.align		4
.L_62:
        /*006c*/ 	.word	index@(.nv.constant0._Z17phase2_kernel_rowPiii)
        /*0070*/ 	.short	0x0380
        /*0072*/ 	.short	0x0010


	//----- nvinfo : EIATTR_SW_WAR
	.align		4
.L_63:
        /*0074*/ 	.byte	0x04, 0x36
        /*0076*/ 	.short	(.L_65 - .L_64)
.L_64:
        /*0078*/ 	.word	0x00000008
.L_65:


//--------------------- .nv.info._Z13phase1_kernelPiii --------------------------
	.section	.nv.info._Z13phase1_kernelPiii,"",@"SHT_CUDA_INFO"
	.sectionflags	@""
	.align	4


	//----- nvinfo : EIATTR_CUDA_API_VERSION
	.align		4
        /*0000*/ 	.byte	0x04, 0x37
        /*0002*/ 	.short	(.L_67 - .L_66)
.L_66:
        /*0004*/ 	.word	0x00000082


	//----- nvinfo : EIATTR_KPARAM_INFO
	.align		4
.L_67:
        /*0008*/ 	.byte	0x04, 0x17
        /*000a*/ 	.short	(.L_69 - .L_68)
.L_68:
        /*000c*/ 	.word	0x00000000
        /*0010*/ 	.short	0x0002
        /*0012*/ 	.short	0x000c
        /*0014*/ 	.byte	0x00, 0xf0, 0x11, 0x00


	//----- nvinfo : EIATTR_KPARAM_INFO
	.align		4
.L_69:
        /*0018*/ 	.byte	0x04, 0x17
        /*001a*/ 	.short	(.L_71 - .L_70)
.L_70:
        /*001c*/ 	.word	0x00000000
        /*0020*/ 	.short	0x0001
        /*0022*/ 	.short	0x0008
        /*0024*/ 	.byte	0x00, 0xf0, 0x11, 0x00


	//----- nvinfo : EIATTR_KPARAM_INFO
	.align		4
.L_71:
        /*0028*/ 	.byte	0x04, 0x17
        /*002a*/ 	.short	(.L_73 - .L_72)
.L_72:
        /*002c*/ 	.word	0x00000000
        /*0030*/ 	.short	0x0000
        /*0032*/ 	.short	0x0000
        /*0034*/ 	.byte	0x00, 0xf5, 0x21, 0x00


	//----- nvinfo : EIATTR_SPARSE_MMA_MASK
	.align		4
.L_73:
        /*0038*/ 	.byte	0x03, 0x50
        /*003a*/ 	.short	0x0000


	//----- nvinfo : EIATTR_MAXREG_COUNT
	.align		4
        /*003c*/ 	.byte	0x03, 0x1b
        /*003e*/ 	.short	0x00ff


	//----- nvinfo : EIATTR_NUM_BARRIERS
	.align		4
        /*0040*/ 	.byte	0x02, 0x4c
        /*0042*/ 	.byte	0x01
	.zero		1


	//----- nvinfo : EIATTR_MERCURY_ISA_VERSION
	.align		4
        /*0044*/ 	.byte	0x03, 0x5f
        /*0046*/ 	.short	0x0101


	//----- nvinfo : EIATTR_VRC_CTA_INIT_COUNT
	.align		4
        /*0048*/ 	.byte	0x02, 0x4a
	.zero		1
	.zero		1


	//----- nvinfo : EIATTR_EXIT_INSTR_OFFSETS
	.align		4
        /*004c*/ 	.byte	0x04, 0x1c
        /*004e*/ 	.short	(.L_75 - .L_74)


	//   ....[0]....
.L_74:
        /*0050*/ 	.word	0x00000080


	//   ....[1]....
        /*0054*/ 	.word	0x000000c0


	//   ....[2]....
        /*0058*/ 	.word	0x000010f0


	//   ....[3]....
        /*005c*/ 	.word	0x00001220


	//----- nvinfo : EIATTR_CBANK_PARAM_SIZE
	.align		4
.L_75:
        /*0060*/ 	.byte	0x03, 0x19
        /*0062*/ 	.short	0x0010


	//----- nvinfo : EIATTR_PARAM_CBANK
	.align		4
        /*0064*/ 	.byte	0x04, 0x0a
        /*0066*/ 	.short	(.L_77 - .L_76)
	.align		4
.L_76:
        /*0068*/ 	.word	index@(.nv.constant0._Z13phase1_kernelPiii)
        /*006c*/ 	.short	0x0380
        /*006e*/ 	.short	0x0010


	//----- nvinfo : EIATTR_SW_WAR
	.align		4
.L_77:
        /*0070*/ 	.byte	0x04, 0x36
        /*0072*/ 	.short	(.L_79 - .L_78)
.L_78:
        /*0074*/ 	.word	0x00000008
.L_79:


//--------------------- .nv.callgraph             --------------------------
	.section	.nv.callgraph,"",@"SHT_CUDA_CALLGRAPH"
	.align	4
	.sectionentsize	8
	.align		4
        /*0000*/ 	.word	0x00000000
	.align		4
        /*0004*/ 	.word	0xffffffff
	.align		4
        /*0008*/ 	.word	0x00000000
	.align		4
        /*000c*/ 	.word	0xfffffffe
	.align		4
        /*0010*/ 	.word	0x00000000
	.align		4
        /*0014*/ 	.word	0xfffffffd
	.align		4
        /*0018*/ 	.word	0x00000000
	.align		4
        /*001c*/ 	.word	0xfffffffc


//--------------------- .text._Z13phase3_kernelPiii --------------------------
	.section	.text._Z13phase3_kernelPiii,"ax",@progbits
	.align	128
        .global         _Z13phase3_kernelPiii
        .type           _Z13phase3_kernelPiii,@function
        .size           _Z13phase3_kernelPiii,(.L_x_26 - _Z13phase3_kernelPiii)
        .other          _Z13phase3_kernelPiii,@"STO_CUDA_ENTRY STV_DEFAULT"
_Z13phase3_kernelPiii:
.text._Z13phase3_kernelPiii:
[----:B------:R-:W-:Y:S01]  /*0000*/  LDC R1, c[0x0][0x37c] ;  /* 0x0000df00ff017b82 */ /* 0x000fe20000000800 */
[----:B------:R-:W0:Y:S01]  /*0010*/  S2R R21, SR_CTAID.X ;  /* 0x0000000000157919 */ /* 0x000e220000002500 */
[----:B------:R-:W0:Y:S01]  /*0020*/  LDCU UR7, c[0x0][0x38c] ;  /* 0x00007180ff0777ac */ /* 0x000e220008000800 */
[----:B------:R-:W1:Y:S01]  /*0030*/  S2R R0, SR_CTAID.Y ;  /* 0x0000000000007919 */ /* 0x000e620000002600 */
[----:B0-----:R-:W-:Y:S02]  /*0040*/  ISETP.NE.AND P0, PT, R21, UR7, PT ;  /* 0x0000000715007c0c */ /* 0x001fe4000bf05270 */
[----:B-1----:R-:W-:-:S13]  /*0050*/  ISETP.EQ.AND P1, PT, R0, UR7, PT ;  /* 0x0000000700007c0c */ /* 0x002fda000bf22270 */
[----:B------:R-:W-:Y:S05]  /*0060*/  @!P0 EXIT P1 ;  /* 0x000000000000894d */ /* 0x000fea0000800000 */
[----:B------:R-:W0:Y:S01]  /*0070*/  S2R R3, SR_TID.Y ;  /* 0x0000000000037919 */ /* 0x000e220000002200 */
[----:B------:R-:W1:Y:S01]  /*0080*/  LDC R17, c[0x0][0x388] ;  /* 0x0000e200ff117b82 */ /* 0x000e620000000800 */
[----:B------:R-:W2:Y:S01]  /*0090*/  S2R R7, SR_TID.X ;  /* 0x0000000000077919 */ /* 0x000ea20000002100 */
[----:B0-----:R-:W-:Y:S02]  /*00a0*/  IMAD R0, R0, 0x20, R3 ;  /* 0x0000002000007824 */ /* 0x001fe400078e0203 */
[----:B--2---:R-:W-:-:S05]  /*00b0*/  IMAD R16, R21, 0x20, R7 ;  /* 0x0000002015107824 */ /* 0x004fca00078e0207 */
[----:B------:R-:W-:-:S04]  /*00c0*/  VIMNMX R2, PT, PT, R0, R16, !PT ;  /* 0x0000001000027248 */ /* 0x000fc80007fe0100 */
[----:B-1----:R-:W-:-:S13]  /*00d0*/  ISETP.GE.AND P0, PT, R2, R17, PT ;  /* 0x000000110200720c */ /* 0x002fda0003f06270 */
[----:B------:R-:W-:Y:S05]  /*00e0*/  @P0 EXIT ;  /* 0x000000000000094d */ /* 0x000fea0003800000 */
[----:B------:R-:W0:Y:S01]  /*00f0*/  LDC.64 R4, c[0x0][0x380] ;  /* 0x0000e000ff047b82 */ /* 0x000e220000000a00 */
[----:B------:R-:W-:Y:S01]  /*0100*/  IADD3 R6, PT, PT, RZ, -UR7, RZ ;  /* 0x80000007ff067c10 */ /* 0x000fe2000fffe0ff */
[----:B------:R-:W1:Y:S01]  /*0110*/  LDCU.64 UR8, c[0x0][0x358] ;  /* 0x00006b00ff0877ac */ /* 0x000e620008000a00 */
[----:B------:R-:W-:-:S03]  /*0120*/  IMAD R3, R0, R17, R16 ;  /* 0x0000001100037224 */ /* 0x000fc600078e0210 */
[----:B------:R-:W-:-:S05]  /*0130*/  IMAD R6, R6, 0x20, R17 ;  /* 0x0000002006067824 */ /* 0x000fca00078e0211 */
[----:B------:R-:W-:Y:S01]  /*0140*/  ISETP.GE.AND P0, PT, R6, 0x1, PT ;  /* 0x000000010600780c */ /* 0x000fe20003f06270 */
[----:B0-----:R-:W-:-:S05]  /*0150*/  IMAD.WIDE.U32 R2, R3, 0x4, R4 ;  /* 0x0000000403027825 */ /* 0x001fca00078e0004 */
[----:B-1----:R0:W5:Y:S07]  /*0160*/  LDG.E R9, desc[UR8][R2.64] ;  /* 0x0000000802097981 */ /* 0x00216e000c1e1900 */
[----:B------:R-:W-:Y:S05]  /*0170*/  @!P0 BRA `(.L_x_0) ;  /* 0x0000000400ac8947 */ /* 0x000fea0003800000 */
[C---:B------:R-:W-:Y:S01]  /*0180*/  ISETP.GE.U32.AND P1, PT, R6.reuse, 0x8, PT ;  /* 0x000000080600780c */ /* 0x040fe20003f26070 */
[----:B------:R-:W-:Y:S01]  /*0190*/  USHF.L.U32 UR6, UR7, 0x5, URZ ;  /* 0x0000000507067899 */ /* 0x000fe200080006ff */
[----:B------:R-:W-:Y:S01]  /*01a0*/  VIMNMX.U32 R19, PT, PT, R6, 0x20, PT ;  /* 0x0000002006137848 */ /* 0x000fe20003fe0000 */
[----:B------:R-:W-:-:S03]  /*01b0*/  HFMA2 R20, -RZ, RZ, 0, 0 ;  /* 0x00000000ff147431 */ /* 0x000fc600000001ff */
[----:B------:R-:W-:-:S04]  /*01c0*/  LOP3.LUT R25, R19, 0x7, RZ, 0xc0, !PT ;  /* 0x0000000713197812 */ /* 0x000fc800078ec0ff */
[----:B------:R-:W-:-:S03]  /*01d0*/  ISETP.NE.AND P0, PT, R25, RZ, PT ;  /* 0x000000ff1900720c */ /* 0x000fc60003f05270 */
[----:B------:R-:W-:Y:S10]  /*01e0*/  @!P1 BRA `(.L_x_1) ;  /* 0x0000000000c49947 */ /* 0x000ff40003800000 */
[----:B------:R-:W1:Y:S01]  /*01f0*/  LDCU.64 UR4, c[0x0][0x380] ;  /* 0x00007000ff0477ac */ /* 0x000e620008000a00 */
[----:B------:R-:W-:Y:S01]  /*0200*/  IMAD R6, R17, UR7, RZ ;  /* 0x0000000711067c24 */ /* 0x000fe2000f8e02ff */
[----:B------:R-:W-:Y:S01]  /*0210*/  LOP3.LUT R20, R19, 0x38, RZ, 0xc0, !PT ;  /* 0x0000003813147812 */ /* 0x000fe200078ec0ff */
[----:B------:R-:W-:Y:S02]  /*0220*/  IMAD R18, R0, R17, UR6 ;  /* 0x0000000600127e24 */ /* 0x000fe4000f8e0211 */
[----:B------:R-:W-:Y:S02]  /*0230*/  IMAD R6, R6, 0x20, R7 ;  /* 0x0000002006067824 */ /* 0x000fe400078e0207 */
[----:B------:R-:W-:-:S03]  /*0240*/  IMAD.MOV R22, RZ, RZ, -R20 ;  /* 0x000000ffff167224 */ /* 0x000fc600078e0a14 */
[----:B------:R-:W-:Y:S01]  /*0250*/  LEA R21, R21, R6, 0x5 ;  /* 0x0000000615157211 */ /* 0x000fe200078e28ff */
[----:B-1----:R-:W-:-:S04]  /*0260*/  UIADD3 UR4, UP0, UPT, UR4, 0x10, URZ ;  /* 0x0000001004047890 */ /* 0x002fc8000ff1e0ff */
[----:B------:R-:W-:-:S12]  /*0270*/  UIADD3.X UR5, UPT, UPT, URZ, UR5, URZ, UP0, !UPT ;  /* 0x00000005ff057290 */ /* 0x000fd800087fe4ff */
.L_x_2:
[----:B------:R-:W-:Y:S01]  /*0280*/  MOV R6, UR4 ;  /* 0x0000000400067c02 */ /* 0x000fe20008000f00 */
[----:B------:R-:W-:Y:S02]  /*0290*/  IMAD.U32 R7, RZ, RZ, UR5 ;  /* 0x00000005ff077e24 */ /* 0x000fe4000f8e00ff */
[----:B------:R-:W-:-:S04]  /*02a0*/  IMAD.WIDE R10, R21, 0x4, R4 ;  /* 0x00000004150a7825 */ /* 0x000fc800078e0204 */
[----:B------:R-:W-:Y:S01]  /*02b0*/  IMAD.WIDE R6, R18, 0x4, R6 ;  /* 0x0000000412067825 */ /* 0x000fe200078e0206 */
[----:B------:R-:W2:Y:S03]  /*02c0*/  LDG.E R8, desc[UR8][R10.64] ;  /* 0x000000080a087981 */ /* 0x000ea6000c1e1900 */
[C---:B------:R-:W-:Y:S01]  /*02d0*/  IMAD.WIDE R26, R17.reuse, 0x4, R10 ;  /* 0x00000004111a7825 */ /* 0x040fe200078e020a */
[----:B------:R-:W2:Y:S04]  /*02e0*/  LDG.E R23, desc[UR8][R6.64+-0x10] ;  /* 0xfffff00806177981 */ /* 0x000ea8000c1e1900 */
[----:B------:R-:W3:Y:S01]  /*02f0*/  LDG.E R24, desc[UR8][R26.64] ;  /* 0x000000081a187981 */ /* 0x000ee2000c1e1900 */
[----:B------:R-:W-:-:S03]  /*0300*/  IMAD.WIDE R12, R17, 0x4, R26 ;  /* 0x00000004110c7825 */ /* 0x000fc600078e021a */
[----:B------:R-:W3:Y:S04]  /*0310*/  LDG.E R11, desc[UR8][R6.64+-0xc] ;  /* 0xfffff408060b7981 */ /* 0x000ee8000c1e1900 */
[----:B------:R-:W4:Y:S04]  /*0320*/  LDG.E R28, desc[UR8][R6.64+-0x8] ;  /* 0xfffff808061c7981 */ /* 0x000f28000c1e1900 */
[----:B------:R3:W4:Y:S01]  /*0330*/  LDG.E R29, desc[UR8][R12.64] ;  /* 0x000000080c1d7981 */ /* 0x000722000c1e1900 */
[----:B------:R-:W-:-:S03]  /*0340*/  IMAD.WIDE R14, R17, 0x4, R12 ;  /* 0x00000004110e7825 */ /* 0x000fc600078e020c */
[----:B------:R-:W4:Y:S01]  /*0350*/  LDG.E R27, desc[UR8][R6.64] ;  /* 0x00000008061b7981 */ /* 0x000f22000c1e1900 */
[----:B--2--5:R-:W-:Y:S01]  /*0360*/  VIADDMNMX R10, R8, R23, R9, PT ;  /* 0x00000017080a7246 */ /* 0x024fe20003800109 */
[C---:B------:R-:W-:Y:S02]  /*0370*/  IMAD.WIDE R8, R17.reuse, 0x4, R14 ;  /* 0x0000000411087825 */ /* 0x040fe400078e020e */
[----:B------:R1:W2:Y:S01]  /*0380*/  LDG.E R23, desc[UR8][R14.64] ;  /* 0x000000080e177981 */ /* 0x0002a2000c1e1900 */
[----:B---3--:R-:W-:Y:S01]  /*0390*/  VIADDMNMX R12, R24, R11, R10, PT ;  /* 0x0000000b180c7246 */ /* 0x008fe2000380010a */
[----:B------:R-:W-:Y:S02]  /*03a0*/  IMAD.WIDE R10, R17, 0x4, R8 ;  /* 0x00000004110a7825 */ /* 0x000fe400078e0208 */
[----:B------:R-:W2:Y:S04]  /*03b0*/  LDG.E R24, desc[UR8][R6.64+-0x4] ;  /* 0xfffffc0806187981 */ /* 0x000ea8000c1e1900 */
[----:B------:R-:W3:Y:S01]  /*03c0*/  LDG.E R8, desc[UR8][R8.64] ;  /* 0x0000000808087981 */ /* 0x000ee2000c1e1900 */
[----:B----4-:R-:W-:Y:S01]  /*03d0*/  VIADDMNMX R28, R29, R28, R12, PT ;  /* 0x0000001c1d1c7246 */ /* 0x010fe2000380010c */
[----:B------:R-:W-:-:S02]  /*03e0*/  IMAD.WIDE R12, R17, 0x4, R10 ;  /* 0x00000004110c7825 */ /* 0x000fc400078e020a */
[----:B------:R-:W4:Y:S04]  /*03f0*/  LDG.E R29, desc[UR8][R6.64+0x4] ;  /* 0x00000408061d7981 */ /* 0x000f28000c1e1900 */
[----:B------:R-:W4:Y:S01]  /*0400*/  LDG.E R10, desc[UR8][R10.64] ;  /* 0x000000080a0a7981 */ /* 0x000f22000c1e1900 */
[----:B-1----:R-:W-:-:S03]  /*0410*/  IMAD.WIDE R14, R17, 0x4, R12 ;  /* 0x00000004110e7825 */ /* 0x002fc600078e020c */
[----:B------:R-:W4:Y:S04]  /*0420*/  LDG.E R26, desc[UR8][R12.64] ;  /* 0x000000080c1a7981 */ /* 0x000f28000c1e1900 */
[----:B------:R-:W4:Y:S04]  /*0430*/  LDG.E R9, desc[UR8][R6.64+0x8] ;  /* 0x0000080806097981 */ /* 0x000f28000c1e1900 */
[----:B------:R-:W4:Y:S04]  /*0440*/  LDG.E R11, desc[UR8][R6.64+0xc] ;  /* 0x00000c08060b7981 */ /* 0x000f28000c1e1900 */
[----:B------:R-:W4:Y:S01]  /*0450*/  LDG.E R14, desc[UR8][R14.64] ;  /* 0x000000080e0e7981 */ /* 0x000f22000c1e1900 */
[----:B------:R-:W-:-:S04]  /*0460*/  IADD3 R22, PT, PT, R22, 0x8, RZ ;  /* 0x0000000816167810 */ /* 0x000fc80007ffe0ff */
[----:B------:R-:W-:Y:S01]  /*0470*/  ISETP.NE.AND P1, PT, R22, RZ, PT ;  /* 0x000000ff1600720c */ /* 0x000fe20003f25270 */
[----:B------:R-:W-:Y:S01]  /*0480*/  IMAD R21, R17, 0x8, R21 ;  /* 0x0000000811157824 */ /* 0x000fe200078e0215 */
[----:B------:R-:W-:Y:S02]  /*0490*/  IADD3 R18, PT, PT, R18, 0x8, RZ ;  /* 0x0000000812127810 */ /* 0x000fe40007ffe0ff */
[----:B--2---:R-:W-:-:S04]  /*04a0*/  VIADDMNMX R23, R23, R24, R28, PT ;  /* 0x0000001817177246 */ /* 0x004fc8000380011c */
[----:B---3--:R-:W-:-:S04]  /*04b0*/  VIADDMNMX R8, R8, R27, R23, PT ;  /* 0x0000001b08087246 */ /* 0x008fc80003800117 */
[----:B----4-:R-:W-:-:S04]  /*04c0*/  VIADDMNMX R8, R10, R29, R8, PT ;  /* 0x0000001d0a087246 */ /* 0x010fc80003800108 */
[----:B------:R-:W-:-:S04]  /*04d0*/  VIADDMNMX R8, R26, R9, R8, PT ;  /* 0x000000091a087246 */ /* 0x000fc80003800108 */
[----:B------:R-:W-:Y:S01]  /*04e0*/  VIADDMNMX R9, R14, R11, R8, PT ;  /* 0x0000000b0e097246 */ /* 0x000fe20003800108 */
[----:B------:R-:W-:Y:S06]  /*04f0*/  @P1 BRA `(.L_x_2) ;  /* 0xfffffffc00601947 */ /* 0x000fec000383ffff */
.L_x_1:
[----:B------:R-:W-:Y:S05]  /*0500*/  @!P0 BRA `(.L_x_0) ;  /* 0x0000000000c88947 */ /* 0x000fea0003800000 */
[----:B------:R-:W-:Y:S02]  /*0510*/  ISETP.GE.U32.AND P0, PT, R25, 0x4, PT ;  /* 0x000000041900780c */ /* 0x000fe40003f06070 */
[----:B------:R-:W-:-:S04]  /*0520*/  LOP3.LUT R18, R19, 0x3, RZ, 0xc0, !PT ;  /* 0x0000000313127812 */ /* 0x000fc800078ec0ff */
[----:B------:R-:W-:-:S07]  /*0530*/  ISETP.NE.AND P1, PT, R18, RZ, PT ;  /* 0x000000ff1200720c */ /* 0x000fce0003f25270 */
[----:B------:R-:W-:Y:S06]  /*0540*/  @!P0 BRA `(.L_x_3) ;  /* 0x0000000000548947 */ /* 0x000fec0003800000 */
[----:B------:R-:W-:-:S04]  /*0550*/  VIADD R6, R20, UR6 ;  /* 0x0000000614067c36 */ /* 0x000fc80008000000 */
[-C--:B------:R-:W-:Y:S02]  /*0560*/  IMAD R23, R6, R17.reuse, R16 ;  /* 0x0000001106177224 */ /* 0x080fe400078e0210 */
[----:B------:R-:W-:Y:S02]  /*0570*/  IMAD R7, R0, R17, R6 ;  /* 0x0000001100077224 */ /* 0x000fe400078e0206 */
[----:B------:R-:W-:-:S04]  /*0580*/  IMAD.WIDE R22, R23, 0x4, R4 ;  /* 0x0000000417167825 */ /* 0x000fc800078e0204 */
[----:B------:R-:W-:-:S04]  /*0590*/  IMAD.WIDE R6, R7, 0x4, R4 ;  /* 0x0000000407067825 */ /* 0x000fc800078e0204 */
[C---:B------:R-:W-:Y:S01]  /*05a0*/  IMAD.WIDE R10, R17.reuse, 0x4, R22 ;  /* 0x00000004110a7825 */ /* 0x040fe200078e0216 */
[----:B------:R-:W2:Y:S04]  /*05b0*/  LDG.E R8, desc[UR8][R6.64] ;  /* 0x0000000806087981 */ /* 0x000ea8000c1e1900 */
[----:B------:R-:W2:Y:S01]  /*05c0*/  LDG.E R22, desc[UR8][R22.64] ;  /* 0x0000000816167981 */ /* 0x000ea2000c1e1900 */
[----:B------:R-:W-:-:S03]  /*05d0*/  IMAD.WIDE R12, R17, 0x4, R10 ;  /* 0x00000004110c7825 */ /* 0x000fc600078e020a */
[----:B------:R-:W3:Y:S04]  /*05e0*/  LDG.E R10, desc[UR8][R10.64] ;  /* 0x000000080a0a7981 */ /* 0x000ee8000c1e1900 */
[----:B------:R-:W3:Y:S01]  /*05f0*/  LDG.E R21, desc[UR8][R6.64+0x4] ;  /* 0x0000040806157981 */ /* 0x000ee2000c1e1900 */
[----:B------:R-:W-:-:S03]  /*0600*/  IMAD.WIDE R14, R17, 0x4, R12 ;  /* 0x00000004110e7825 */ /* 0x000fc600078e020c */
[----:B------:R-:W4:Y:S04]  /*0610*/  LDG.E R24, desc[UR8][R12.64] ;  /* 0x000000080c187981 */ /* 0x000f28000c1e1900 */
[----:B------:R-:W4:Y:S04]  /*0620*/  LDG.E R25, desc[UR8][R6.64+0x8] ;  /* 0x0000080806197981 */ /* 0x000f28000c1e1900 */
[----:B------:R-:W4:Y:S04]  /*0630*/  LDG.E R27, desc[UR8][R6.64+0xc] ;  /* 0x00000c08061b7981 */ /* 0x000f28000c1e1900 */
[----:B------:R-:W4:Y:S01]  /*0640*/  LDG.E R14, desc[UR8][R14.64] ;  /* 0x000000080e0e7981 */ /* 0x000f22000c1e1900 */
[----:B------:R-:W-:-:S02]  /*0650*/  IADD3 R20, PT, PT, R20, 0x4, RZ ;  /* 0x0000000414147810 */ /* 0x000fc40007ffe0ff */
[----:B--2--5:R-:W-:-:S04]  /*0660*/  VIADDMNMX R8, R22, R8, R9, PT ;  /* 0x0000000816087246 */ /* 0x024fc80003800109 */
[----:B---3--:R-:W-:-:S04]  /*0670*/  VIADDMNMX R8, R10, R21, R8, PT ;  /* 0x000000150a087246 */ /* 0x008fc80003800108 */
[----:B----4-:R-:W-:-:S04]  /*0680*/  VIADDMNMX R8, R24, R25, R8, PT ;  /* 0x0000001918087246 */ /* 0x010fc80003800108 */
[----:B------:R-:W-:-:S07]  /*0690*/  VIADDMNMX R9, R14, R27, R8, PT ;  /* 0x0000001b0e097246 */ /* 0x000fce0003800108 */
.L_x_3:
[----:B------:R-:W-:Y:S05]  /*06a0*/  @!P1 BRA `(.L_x_0) ;  /* 0x0000000000609947 */ /* 0x000fea0003800000 */
[----:B------:R-:W-:Y:S02]  /*06b0*/  ISETP.NE.AND P0, PT, R18, 0x1, PT ;  /* 0x000000011200780c */ /* 0x000fe40003f05270 */
[----:B------:R-:W-:-:S04]  /*06c0*/  LOP3.LUT R19, R19, 0x1, RZ, 0xc0, !PT ;  /* 0x0000000113137812 */ /* 0x000fc800078ec0ff */
[----:B------:R-:W-:-:S07]  /*06d0*/  ISETP.NE.U32.AND P1, PT, R19, 0x1, PT ;  /* 0x000000011300780c */ /* 0x000fce0003f25070 */
[C---:B------:R-:W-:Y:S01]  /*06e0*/  @P0 VIADD R6, R20.reuse, UR6 ;  /* 0x0000000614060c36 */ /* 0x040fe20008000000 */
[----:B------:R-:W-:-:S03]  /*06f0*/  @P0 IADD3 R20, PT, PT, R20, 0x2, RZ ;  /* 0x0000000214140810 */ /* 0x000fc60007ffe0ff */
[-C--:B------:R-:W-:Y:S02]  /*0700*/  @P0 IMAD R13, R6, R17.reuse, R16 ;  /* 0x00000011060d0224 */ /* 0x080fe400078e0210 */
[----:B------:R-:W-:Y:S02]  /*0710*/  @P0 IMAD R11, R0, R17, R6 ;  /* 0x00000011000b0224 */ /* 0x000fe400078e0206 */
[----:B------:R-:W-:-:S04]  /*0720*/  @P0 IMAD.WIDE R12, R13, 0x4, R4 ;  /* 0x000000040d0c0825 */ /* 0x000fc800078e0204 */
[----:B------:R-:W-:Y:S01]  /*0730*/  @!P1 VIADD R20, R20, UR6 ;  /* 0x0000000614149c36 */ /* 0x000fe20008000000 */
[----:B------:R-:W2:Y:S01]  /*0740*/  @P0 LDG.E R8, desc[UR8][R12.64] ;  /* 0x000000080c080981 */ /* 0x000ea2000c1e1900 */
[----:B------:R-:W-:-:S04]  /*0750*/  @P0 IMAD.WIDE R10, R11, 0x4, R4 ;  /* 0x000000040b0a0825 */ /* 0x000fc800078e0204 */
[-C--:B------:R-:W-:Y:S02]  /*0760*/  @!P1 IMAD R7, R0, R17.reuse, R20 ;  /* 0x0000001100079224 */ /* 0x080fe400078e0214 */
[----:B------:R-:W-:Y:S01]  /*0770*/  @!P1 IMAD R19, R20, R17, R16 ;  /* 0x0000001114139224 */ /* 0x000fe200078e0210 */
[----:B------:R-:W2:Y:S01]  /*0780*/  @P0 LDG.E R0, desc[UR8][R10.64] ;  /* 0x000000080a000981 */ /* 0x000ea2000c1e1900 */
[----:B------:R-:W-:-:S03]  /*0790*/  @P0 IMAD.WIDE R14, R17, 0x4, R12 ;  /* 0x00000004110e0825 */ /* 0x000fc600078e020c */
[----:B------:R-:W3:Y:S01]  /*07a0*/  @P0 LDG.E R17, desc[UR8][R10.64+0x4] ;  /* 0x000004080a110981 */ /* 0x000ee2000c1e1900 */
[----:B------:R-:W-:-:S03]  /*07b0*/  @!P1 IMAD.WIDE R6, R7, 0x4, R4 ;  /* 0x0000000407069825 */ /* 0x000fc600078e0204 */
[----:B------:R-:W3:Y:S01]  /*07c0*/  @P0 LDG.E R14, desc[UR8][R14.64] ;  /* 0x000000080e0e0981 */ /* 0x000ee2000c1e1900 */
[----:B------:R-:W-:-:S03]  /*07d0*/  @!P1 IMAD.WIDE R4, R19, 0x4, R4 ;  /* 0x0000000413049825 */ /* 0x000fc600078e0204 */
[----:B------:R-:W4:Y:S04]  /*07e0*/  @!P1 LDG.E R6, desc[UR8][R6.64] ;  /* 0x0000000806069981 */ /* 0x000f28000c1e1900 */
[----:B------:R-:W4:Y:S01]  /*07f0*/  @!P1 LDG.E R4, desc[UR8][R4.64] ;  /* 0x0000000804049981 */ /* 0x000f22000c1e1900 */
[----:B--2--5:R-:W-:-:S04]  /*0800*/  @P0 VIADDMNMX R0, R8, R0, R9, PT ;  /* 0x0000000008000246 */ /* 0x024fc80003800109 */
[----:B---3--:R-:W-:-:S04]  /*0810*/  @P0 VIADDMNMX R9, R14, R17, R0, PT ;  /* 0x000000110e090246 */ /* 0x008fc80003800100 */
[----:B----4-:R-:W-:-:S07]  /*0820*/  @!P1 VIADDMNMX R9, R4, R6, R9, PT ;  /* 0x0000000604099246 */ /* 0x010fce0003800109 */
.L_x_0:
[----:B-----5:R-:W-:Y:S01]  /*0830*/  STG.E desc[UR8][R2.64], R9 ;  /* 0x0000000902007986 */ /* 0x020fe2000c101908 */
[----:B------:R-:W-:Y:S05]  /*0840*/  EXIT ;  /* 0x000000000000794d */ /* 0x000fea0003800000 */
.L_x_4:
[----:B------:R-:W-:-:S00]  /*0850*/  BRA `(.L_x_4) ;  /* 0xfffffffc00fc7947 */ /* 0x000fc0000383ffff */
[----:B------:R-:W-:-:S00]  /*0860*/  NOP ;  /* 0x0000000000007918 */ /* 0x000fc00000000000 */
        /* <DEDUP_REMOVED lines=9> */
.L_x_26:


//--------------------- .text._Z17phase2_kernel_colPiii --------------------------
	.section	.text._Z17phase2_kernel_colPiii,"ax",@progbits
	.align	128
        .global         _Z17phase2_kernel_colPiii
        .type           _Z17phase2_kernel_colPiii,@function
        .size           _Z17phase2_kernel_colPiii,(.L_x_27 - _Z17phase2_kernel_colPiii)
        .other          _Z17phase2_kernel_colPiii,@"STO_CUDA_ENTRY STV_DEFAULT"
_Z17phase2_kernel_colPiii:
.text._Z17phase2_kernel_colPiii:
[----:B------:R-:W-:Y:S01]  /*0000*/  LDC R1, c[0x0][0x37c] ;  /* 0x0000df00ff017b82 */ /* 0x000fe20000000800 */
[----:B------:R-:W0:Y:S07]  /*0010*/  S2R R8, SR_CTAID.Y ;  /* 0x0000000000087919 */ /* 0x000e2e0000002600 */
[----:B------:R-:W0:Y:S02]  /*0020*/  LDC R13, c[0x0][0x38c] ;  /* 0x0000e300ff0d7b82 */ /* 0x000e240000000800 */
[----:B0-----:R-:W-:-:S13]  /*0030*/  ISETP.NE.AND P0, PT, R8, R13, PT ;  /* 0x0000000d0800720c */ /* 0x001fda0003f05270 */
[----:B------:R-:W-:Y:S05]  /*0040*/  @!P0 EXIT ;  /* 0x000000000000894d */ /* 0x000fea0003800000 */
        /* <DEDUP_REMOVED lines=8> */
[----:B------:R-:W-:-:S05]  /*00d0*/  IADD3 R4, PT, PT, -R13, RZ, RZ ;  /* 0x000000ff0d047210 */ /* 0x000fca0007ffe1ff */
[----:B------:R-:W-:-:S05]  /*00e0*/  IMAD R4, R4, 0x20, R9 ;  /* 0x0000002004047824 */ /* 0x000fca00078e0209 */
[----:B------:R-:W-:-:S13]  /*00f0*/  ISETP.GE.AND P0, PT, R4, 0x1, PT ;  /* 0x000000010400780c */ /* 0x000fda0003f06270 */
[----:B------:R-:W-:Y:S05]  /*0100*/  @!P0 EXIT ;  /* 0x000000000000894d */ /* 0x000fea0003800000 */
[----:B------:R-:W0:Y:S01]  /*0110*/  LDC.64 R2, c[0x0][0x380] ;  /* 0x0000e000ff027b82 */ /* 0x000e220000000a00 */
[----:B------:R-:W-:Y:S01]  /*0120*/  ISETP.GE.U32.AND P0, PT, R4, 0x4, PT ;  /* 0x000000040400780c */ /* 0x000fe20003f06070 */
[----:B------:R-:W-:Y:S01]  /*0130*/  IMAD R5, R8, R9, R5 ;  /* 0x0000000908057224 */ /* 0x000fe200078e0205 */
[----:B------:R-:W-:Y:S01]  /*0140*/  VIMNMX.U32 R6, PT, PT, R4, 0x20, PT ;  /* 0x0000002004067848 */ /* 0x000fe20003fe0000 */
[----:B------:R-:W1:Y:S01]  /*0150*/  LDCU.64 UR6, c[0x0][0x358] ;  /* 0x00006b00ff0677ac */ /* 0x000e620008000a00 */
[----:B------:R-:W-:Y:S02]  /*0160*/  HFMA2 R11, -RZ, RZ, 0, 0 ;  /* 0x00000000ff0b7431 */ /* 0x000fe400000001ff */
[----:B------:R-:W-:Y:S01]  /*0170*/  IMAD.SHL.U32 R10, R13, 0x20, RZ ;  /* 0x000000200d0a7824 */ /* 0x000fe200078e00ff */
[----:B------:R-:W-:Y:S01]  /*0180*/  LOP3.LUT R12, R6, 0x3, RZ, 0xc0, !PT ;  /* 0x00000003060c7812 */ /* 0x000fe200078ec0ff */
[----:B0-----:R-:W-:-:S05]  /*0190*/  IMAD.WIDE R4, R5, 0x4, R2 ;  /* 0x0000000405047825 */ /* 0x001fca00078e0202 */
[----:B-1----:R-:W-:Y:S05]  /*01a0*/  @!P0 BRA `(.L_x_5) ;  /* 0x0000000c00dc8947 */ /* 0x002fea0003800000 */
[----:B------:R-:W0:Y:S01]  /*01b0*/  LDCU.64 UR4, c[0x0][0x380] ;  /* 0x00007000ff0477ac */ /* 0x000e220008000a00 */
[----:B------:R-:W-:Y:S02]  /*01c0*/  LOP3.LUT R11, R6, 0x3c, RZ, 0xc0, !PT ;  /* 0x0000003c060b7812 */ /* 0x000fe400078ec0ff */
[----:B------:R-:W-:-:S03]  /*01d0*/  LEA R15, R9, 0x20, 0x5 ;  /* 0x00000020090f7811 */ /* 0x000fc600078e28ff */
[----:B------:R-:W-:Y:S02]  /*01e0*/  IMAD.MOV R14, RZ, RZ, -R11 ;  /* 0x000000ffff0e7224 */ /* 0x000fe400078e0a0b */
[----:B------:R-:W-:Y:S02]  /*01f0*/  IMAD R15, R15, R13, R0 ;  /* 0x0000000d0f0f7224 */ /* 0x000fe400078e0200 */
[----:B------:R-:W-:Y:S01]  /*0200*/  IMAD R13, R8, R9, R10 ;  /* 0x00000009080d7224 */ /* 0x000fe200078e020a */
[----:B------:R-:W-:Y:S01]  /*0210*/  ISETP.GE.AND P0, PT, R14, RZ, PT ;  /* 0x000000ff0e00720c */ /* 0x000fe20003f06270 */
[----:B0-----:R-:W-:-:S04]  /*0220*/  UIADD3 UR4, UP0, UPT, UR4, 0x8, URZ ;  /* 0x0000000804047890 */ /* 0x001fc8000ff1e0ff */
[----:B------:R-:W-:Y:S02]  /*0230*/  UIADD3.X UR5, UPT, UPT, URZ, UR5, URZ, UP0, !UPT ;  /* 0x00000005ff057290 */ /* 0x000fe400087fe4ff */
[----:B------:R-:W-:-:S04]  /*0240*/  IMAD.U32 R6, RZ, RZ, UR4 ;  /* 0x00000004ff067e24 */ /* 0x000fc8000f8e00ff */
[----:B------:R-:W-:Y:S02]  /*0250*/  MOV R7, UR5 ;  /* 0x0000000500077c02 */ /* 0x000fe40008000f00 */
[----:B------:R-:W-:Y:S05]  /*0260*/  @P0 BRA `(.L_x_6) ;  /* 0x0000000c00240947 */ /* 0x000fea0003800000 */
[----:B------:R-:W-:Y:S01]  /*0270*/  IMAD.MOV R16, RZ, RZ, -R14 ;  /* 0x000000ffff107224 */ /* 0x000fe200078e0a0e */
[----:B------:R-:W-:-:S04]  /*0280*/  PLOP3.LUT P0, PT, PT, PT, PT, 0x80, 0x8 ;  /* 0x000000000008781c */ /* 0x000fc80003f0f070 */
[----:B------:R-:W-:-:S13]  /*0290*/  ISETP.GT.AND P1, PT, R16, 0xc, PT ;  /* 0x0000000c1000780c */ /* 0x000fda0003f24270 */
[----:B------:R-:W-:Y:S05]  /*02a0*/  @!P1 BRA `(.L_x_7) ;  /* 0x0000000800009947 */ /* 0x000fea0003800000 */
[----:B------:R-:W-:-:S13]  /*02b0*/  PLOP3.LUT P0, PT, PT, PT, PT, 0x8, 0x80 ;  /* 0x000000000080781c */ /* 0x000fda0003f0e170 */
.L_x_8:
[----:B0-----:R-:W-:Y:S01]  /*02c0*/  IMAD.WIDE R16, R13, 0x4, R6 ;  /* 0x000000040d107825 */ /* 0x001fe200078e0206 */
[----:B------:R-:W2:Y:S03]  /*02d0*/  LDG.E R20, desc[UR6][R4.64] ;  /* 0x0000000604147981 */ /* 0x000ea6000c1e1900 */
[----:B------:R-:W-:Y:S01]  /*02e0*/  IMAD.WIDE R18, R15, 0x4, R2 ;  /* 0x000000040f127825 */ /* 0x000fe200078e0202 */
[----:B------:R-:W2:Y:S04]  /*02f0*/  LDG.E R21, desc[UR6][R16.64+-0x8] ;  /* 0xfffff80610157981 */ /* 0x000ea8000c1e1900 */
[----:B------:R-:W2:Y:S02]  /*0300*/  LDG.E R22, desc[UR6][R18.64] ;  /* 0x0000000612167981 */ /* 0x000ea4000c1e1900 */
[----:B--2---:R-:W-:-:S05]  /*0310*/  VIADDMNMX R25, R22, R21, R20, PT ;  /* 0x0000001516197246 */ /* 0x004fca0003800114 */
[----:B------:R0:W-:Y:S01]  /*0320*/  STG.E desc[UR6][R4.64], R25 ;  /* 0x0000001904007986 */ /* 0x0001e2000c101906 */
[----:B------:R-:W-:Y:S01]  /*0330*/  BAR.SYNC.DEFER_BLOCKING 0x0 ;  /* 0x0000000000007b1d */ /* 0x000fe20000010000 */
[----:B------:R-:W-:-:S05]  /*0340*/  IMAD.WIDE R20, R9, 0x4, R18 ;  /* 0x0000000409147825 */ /* 0x000fca00078e0212 */
[----:B------:R-:W2:Y:S04]  /*0350*/  LDG.E R22, desc[UR6][R4.64] ;  /* 0x0000000604167981 */ /* 0x000ea8000c1e1900 */
        /* <DEDUP_REMOVED lines=10> */
[----:B------:R-:W-:Y:S01]  /*0400*/  STG.E desc[UR6][R4.64], R29 ;  /* 0x0000001d04007986 */ /* 0x000fe2000c101906 */
[----:B------:R-:W-:Y:S01]  /*0410*/  BAR.SYNC.DEFER_BLOCKING 0x0 ;  /* 0x0000000000007b1d */ /* 0x000fe20000010000 */
[----:B0-----:R-:W-:-:S05]  /*0420*/  IMAD.WIDE R24, R9, 0x4, R22 ;  /* 0x0000000409187825 */ /* 0x001fca00078e0216 */
[----:B------:R-:W1:Y:S04]  /*0430*/  LDG.E R19, desc[UR6][R16.64+0x4] ;  /* 0x0000040610137981 */ /* 0x000e68000c1e1900 */
[----:B------:R-:W1:Y:S04]  /*0440*/  LDG.E R24, desc[UR6][R24.64] ;  /* 0x0000000618187981 */ /* 0x000e68000c1e1900 */
[----:B------:R-:W1:Y:S01]  /*0450*/  LDG.E R18, desc[UR6][R4.64] ;  /* 0x0000000604127981 */ /* 0x000e62000c1e1900 */
[----:B------:R-:W-:Y:S01]  /*0460*/  VIADD R21, R13, 0x4 ;  /* 0x000000040d157836 */ /* 0x000fe20000000000 */
[----:B------:R-:W-:-:S02]  /*0470*/  LEA R15, R9, R15, 0x2 ;  /* 0x0000000f090f7211 */ /* 0x000fc400078e10ff */
[----:B-1----:R-:W-:-:S05]  /*0480*/  VIADDMNMX R27, R24, R19, R18, PT ;  /* 0x00000013181b7246 */ /* 0x002fca0003800112 */
[----:B------:R0:W-:Y:S01]  /*0490*/  STG.E desc[UR6][R4.64], R27 ;  /* 0x0000001b04007986 */ /* 0x0001e2000c101906 */
[----:B------:R-:W-:Y:S01]  /*04a0*/  BAR.SYNC.DEFER_BLOCKING 0x0 ;  /* 0x0000000000007b1d */ /* 0x000fe20000010000 */
[----:B------:R-:W-:-:S04]  /*04b0*/  IMAD.WIDE R18, R21, 0x4, R6 ;  /* 0x0000000415127825 */ /* 0x000fc800078e0206 */
[----:B------:R-:W-:Y:S01]  /*04c0*/  IMAD.WIDE R20, R15, 0x4, R2 ;  /* 0x000000040f147825 */ /* 0x000fe200078e0202 */
[----:B------:R-:W2:Y:S04]  /*04d0*/  LDG.E R22, desc[UR6][R4.64] ;  /* 0x0000000604167981 */ /* 0x000ea8000c1e1900 */
[----:B------:R-:W2:Y:S04]  /*04e0*/  LDG.E R17, desc[UR6][R18.64+-0x8] ;  /* 0xfffff80612117981 */ /* 0x000ea8000c1e1900 */
[----:B------:R-:W2:Y:S02]  /*04f0*/  LDG.E R16, desc[UR6][R20.64] ;  /* 0x0000000614107981 */ /* 0x000ea4000c1e1900 */
[----:B--2---:R-:W-:-:S05]  /*0500*/  VIADDMNMX R25, R16, R17, R22, PT ;  /* 0x0000001110197246 */ /* 0x004fca0003800116 */
[----:B------:R1:W-:Y:S01]  /*0510*/  STG.E desc[UR6][R4.64], R25 ;  /* 0x0000001904007986 */ /* 0x0003e2000c101906 */
[----:B------:R-:W-:Y:S01]  /*0520*/  BAR.SYNC.DEFER_BLOCKING 0x0 ;  /* 0x0000000000007b1d */ /* 0x000fe20000010000 */
[----:B------:R-:W-:-:S05]  /*0530*/  IMAD.WIDE R16, R9, 0x4, R20 ;  /* 0x0000000409107825 */ /* 0x000fca00078e0214 */
[----:B------:R-:W0:Y:S04]  /*0540*/  LDG.E R22, desc[UR6][R4.64] ;  /* 0x0000000604167981 */ /* 0x000e28000c1e1900 */
[----:B------:R-:W0:Y:S04]  /*0550*/  LDG.E R23, desc[UR6][R18.64+-0x4] ;  /* 0xfffffc0612177981 */ /* 0x000e28000c1e1900 */
[----:B------:R-:W0:Y:S02]  /*0560*/  LDG.E R24, desc[UR6][R16.64] ;  /* 0x0000000610187981 */ /* 0x000e24000c1e1900 */
[----:B0-----:R-:W-:-:S05]  /*0570*/  VIADDMNMX R27, R24, R23, R22, PT ;  /* 0x00000017181b7246 */ /* 0x001fca0003800116 */
[----:B------:R0:W-:Y:S01]  /*0580*/  STG.E desc[UR6][R4.64], R27 ;  /* 0x0000001b04007986 */ /* 0x0001e2000c101906 */
[----:B------:R-:W-:Y:S01]  /*0590*/  BAR.SYNC.DEFER_BLOCKING 0x0 ;  /* 0x0000000000007b1d */ /* 0x000fe20000010000 */
[----:B------:R-:W-:-:S05]  /*05a0*/  IMAD.WIDE R22, R9, 0x4, R16 ;  /* 0x0000000409167825 */ /* 0x000fca00078e0210 */
[----:B------:R-:W1:Y:S04]  /*05b0*/  LDG.E R20, desc[UR6][R4.64] ;  /* 0x0000000604147981 */ /* 0x000e68000c1e1900 */
[----:B------:R-:W1:Y:S04]  /*05c0*/  LDG.E R21, desc[UR6][R18.64] ;  /* 0x0000000612157981 */ /* 0x000e68000c1e1900 */
[----:B------:R-:W1:Y:S02]  /*05d0*/  LDG.E R24, desc[UR6][R22.64] ;  /* 0x0000000616187981 */ /* 0x000e64000c1e1900 */
[----:B-1----:R-:W-:-:S05]  /*05e0*/  VIADDMNMX R25, R24, R21, R20, PT ;  /* 0x0000001518197246 */ /* 0x002fca0003800114 */
[----:B------:R1:W-:Y:S01]  /*05f0*/  STG.E desc[UR6][R4.64], R25 ;  /* 0x0000001904007986 */ /* 0x0003e2000c101906 */
[----:B------:R-:W-:Y:S01]  /*0600*/  BAR.SYNC.DEFER_BLOCKING 0x0 ;  /* 0x0000000000007b1d */ /* 0x000fe20000010000 */
[----:B------:R-:W-:-:S05]  /*0610*/  IMAD.WIDE R20, R9, 0x4, R22 ;  /* 0x0000000409147825 */ /* 0x000fca00078e0216 */
[----:B------:R-:W0:Y:S04]  /*0620*/  LDG.E R17, desc[UR6][R18.64+0x4] ;  /* 0x0000040612117981 */ /* 0x000e28000c1e1900 */
[----:B------:R-:W0:Y:S04]  /*0630*/  LDG.E R20, desc[UR6][R20.64] ;  /* 0x0000000614147981 */ /* 0x000e28000c1e1900 */
[----:B------:R-:W0:Y:S01]  /*0640*/  LDG.E R16, desc[UR6][R4.64] ;  /* 0x0000000604107981 */ /* 0x000e22000c1e1900 */
[----:B------:R-:W-:Y:S01]  /*0650*/  LEA R15, R9, R15, 0x2 ;  /* 0x0000000f090f7211 */ /* 0x000fe200078e10ff */
[----:B------:R-:W-:-:S04]  /*0660*/  VIADD R29, R13, 0x8 ;  /* 0x000000080d1d7836 */ /* 0x000fc80000000000 */
[----:B------:R-:W-:Y:S01]  /*0670*/  IMAD.WIDE R22, R15, 0x4, R2 ;  /* 0x000000040f167825 */ /* 0x000fe200078e0202 */
        /* <DEDUP_REMOVED lines=56> */
[----:B------:R-:W2:Y:S04]  /*0a00*/  LDG.E R17, desc[UR6][R18.64+0x4] ;  /* 0x0000040612117981 */ /* 0x000ea8000c1e1900 */
[----:B------:R-:W2:Y:S04]  /*0a10*/  LDG.E R20, desc[UR6][R20.64] ;  /* 0x0000000614147981 */ /* 0x000ea8000c1e1900 */
[----:B------:R-:W2:Y:S01]  /*0a20*/  LDG.E R16, desc[UR6][R4.64] ;  /* 0x0000000604107981 */ /* 0x000ea2000c1e1900 */
[----:B------:R-:W-:-:S05]  /*0a30*/  VIADD R14, R14, 0x10 ;  /* 0x000000100e0e7836 */ /* 0x000fca0000000000 */
[----:B------:R-:W-:Y:S01]  /*0a40*/  ISETP.GE.AND P1, PT, R14, -0xc, PT ;  /* 0xfffffff40e00780c */ /* 0x000fe20003f26270 */
[----:B------:R-:W-:Y:S01]  /*0a50*/  IMAD R15, R9, 0x4, R15 ;  /* 0x00000004090f7824 */ /* 0x000fe200078e020f */
[----:B------:R-:W-:Y:S02]  /*0a60*/  IADD3 R13, PT, PT, R13, 0x10, RZ ;  /* 0x000000100d0d7810 */ /* 0x000fe40007ffe0ff */
[----:B--2---:R-:W-:-:S05]  /*0a70*/  VIADDMNMX R17, R20, R17, R16, PT ;  /* 0x0000001114117246 */ /* 0x004fca0003800110 */
[----:B------:R0:W-:Y:S01]  /*0a80*/  STG.E desc[UR6][R4.64], R17 ;  /* 0x0000001104007986 */ /* 0x0001e2000c101906 */
[----:B------:R-:W-:Y:S06]  /*0a90*/  BAR.SYNC.DEFER_BLOCKING 0x0 ;  /* 0x0000000000007b1d */ /* 0x000fec0000010000 */
[----:B------:R-:W-:Y:S05]  /*0aa0*/  @!P1 BRA `(.L_x_8) ;  /* 0xfffffff800049947 */ /* 0x000fea000383ffff */
.L_x_7:
[----:B------:R-:W-:-:S04]  /*0ab0*/  IADD3 R16, PT, PT, -R14, RZ, RZ ;  /* 0x000000ff0e107210 */ /* 0x000fc80007ffe1ff */
[----:B------:R-:W-:-:S13]  /*0ac0*/  ISETP.GT.AND P1, PT, R16, 0x4, PT ;  /* 0x000000041000780c */ /* 0x000fda0003f24270 */
[----:B------:R-:W-:Y:S05]  /*0ad0*/  @!P1 BRA `(.L_x_9) ;  /* 0x0000000400009947 */ /* 0x000fea0003800000 */
        /* <DEDUP_REMOVED lines=54> */
[----:B------:R-:W3:Y:S04]  /*0e40*/  LDG.E R17, desc[UR6][R18.64+0x4] ;  /* 0x0000040612117981 */ /* 0x000ee8000c1e1900 */
[----:B------:R-:W3:Y:S04]  /*0e50*/  LDG.E R20, desc[UR6][R20.64] ;  /* 0x0000000614147981 */ /* 0x000ee8000c1e1900 */
[----:B------:R-:W3:Y:S01]  /*0e60*/  LDG.E R16, desc[UR6][R4.64] ;  /* 0x0000000604107981 */ /* 0x000ee2000c1e1900 */
[----:B------:R-:W-:Y:S01]  /*0e70*/  PLOP3.LUT P0, PT, PT, PT, PT, 0x8, 0x80 ;  /* 0x000000000080781c */ /* 0x000fe20003f0e170 */
[----:B------:R-:W-:Y:S01]  /*0e80*/  VIADD R14, R14, 0x8 ;  /* 0x000000080e0e7836 */ /* 0x000fe20000000000 */
[----:B------:R-:W-:Y:S01]  /*0e90*/  IADD3 R13, PT, PT, R13, 0x8, RZ ;  /* 0x000000080d0d7810 */ /* 0x000fe20007ffe0ff */
[----:B------:R-:W-:Y:S01]  /*0ea0*/  IMAD R15, R9, 0x4, R15 ;  /* 0x00000004090f7824 */ /* 0x000fe200078e020f */
[----:B---3--:R-:W-:-:S05]  /*0eb0*/  VIADDMNMX R17, R20, R17, R16, PT ;  /* 0x0000001114117246 */ /* 0x008fca0003800110 */
[----:B------:R2:W-:Y:S01]  /*0ec0*/  STG.E desc[UR6][R4.64], R17 ;  /* 0x0000001104007986 */ /* 0x0005e2000c101906 */
[----:B------:R-:W-:Y:S06]  /*0ed0*/  BAR.SYNC.DEFER_BLOCKING 0x0 ;  /* 0x0000000000007b1d */ /* 0x000fec0000010000 */
.L_x_9:
[----:B------:R-:W-:-:S13]  /*0ee0*/  ISETP.NE.OR P0, PT, R14, RZ, P0 ;  /* 0x000000ff0e00720c */ /* 0x000fda0000705670 */
[----:B------:R-:W-:Y:S05]  /*0ef0*/  @!P0 BRA `(.L_x_5) ;  /* 0x0000000000888947 */ /* 0x000fea0003800000 */
.L_x_6:
[----:B0-2---:R-:W-:Y:S01]  /*0f00*/  IMAD.WIDE R16, R13, 0x4, R6 ;  /* 0x000000040d107825 */ /* 0x005fe200078e0206 */
[----:B------:R-:W2:Y:S03]  /*0f10*/  LDG.E R20, desc[UR6][R4.64] ;  /* 0x0000000604147981 */ /* 0x000ea6000c1e1900 */
[----:B------:R-:W-:Y:S01]  /*0f20*/  IMAD.WIDE R18, R15, 0x4, R2 ;  /* 0x000000040f127825 */ /* 0x000fe200078e0202 */
[----:B-1----:R-:W2:Y:S04]  /*0f30*/  LDG.E R21, desc[UR6][R16.64+-0x8] ;  /* 0xfffff80610157981 */ /* 0x002ea8000c1e1900 */
        /* <DEDUP_REMOVED lines=19> */
[----:B------:R-:W2:Y:S04]  /*1070*/  LDG.E R21, desc[UR6][R16.64+0x4] ;  /* 0x0000040610157981 */ /* 0x000ea8000c1e1900 */
[----:B------:R-:W2:Y:S04]  /*1080*/  LDG.E R18, desc[UR6][R18.64] ;  /* 0x0000000612127981 */ /* 0x000ea8000c1e1900 */
[----:B------:R-:W2:Y:S01]  /*1090*/  LDG.E R20, desc[UR6][R4.64] ;  /* 0x0000000604147981 */ /* 0x000ea2000c1e1900 */
[----:B------:R-:W-:-:S04]  /*10a0*/  IADD3 R14, PT, PT, R14, 0x4, RZ ;  /* 0x000000040e0e7810 */ /* 0x000fc80007ffe0ff */
[----:B------:R-:W-:Y:S01]  /*10b0*/  ISETP.NE.AND P0, PT, R14, RZ, PT ;  /* 0x000000ff0e00720c */ /* 0x000fe20003f05270 */
[----:B------:R-:W-:Y:S01]  /*10c0*/  VIADD R13, R13, 0x4 ;  /* 0x000000040d0d7836 */ /* 0x000fe20000000000 */
[----:B------:R-:W-:Y:S02]  /*10d0*/  LEA R15, R9, R15, 0x2 ;  /* 0x0000000f090f7211 */ /* 0x000fe400078e10ff */
[----:B--2---:R-:W-:-:S05]  /*10e0*/  VIADDMNMX R21, R18, R21, R20, PT ;  /* 0x0000001512157246 */ /* 0x004fca0003800114 */
[----:B------:R1:W-:Y:S01]  /*10f0*/  STG.E desc[UR6][R4.64], R21 ;  /* 0x0000001504007986 */ /* 0x0003e2000c101906 */
[----:B------:R-:W-:Y:S06]  /*1100*/  BAR.SYNC.DEFER_BLOCKING 0x0 ;  /* 0x0000000000007b1d */ /* 0x000fec0000010000 */
[----:B------:R-:W-:Y:S05]  /*1110*/  @P0 BRA `(.L_x_6) ;  /* 0xfffffffc00780947 */ /* 0x000fea000383ffff */
.L_x_5:
[----:B------:R-:W-:-:S13]  /*1120*/  ISETP.NE.AND P0, PT, R12, RZ, PT ;  /* 0x000000ff0c00720c */ /* 0x000fda0003f05270 */
[----:B------:R-:W-:Y:S05]  /*1130*/  @!P0 EXIT ;  /* 0x000000000000894d */ /* 0x000fea0003800000 */
[----:B------:R-:W-:Y:S01]  /*1140*/  IMAD.IADD R11, R10, 0x1, R11 ;  /* 0x000000010a0b7824 */ /* 0x000fe200078e020b */
[----:B------:R-:W-:-:S03]  /*1150*/  IADD3 R12, PT, PT, -R12, RZ, RZ ;  /* 0x000000ff0c0c7210 */ /* 0x000fc60007ffe1ff */
[-C--:B------:R-:W-:Y:S02]  /*1160*/  IMAD R7, R11, R9.reuse, R0 ;  /* 0x000000090b077224 */ /* 0x080fe400078e0200 */
[----:B------:R-:W-:Y:S02]  /*1170*/  IMAD R13, R8, R9, R11 ;  /* 0x00000009080d7224 */ /* 0x000fe400078e020b */
[----:B------:R-:W-:-:S07]  /*1180*/  IMAD.IADD R0, R10, 0x1, R7 ;  /* 0x000000010a007824 */ /* 0x000fce00078e0207 */
.L_x_10:
[--C-:B------:R-:W-:Y:S01]  /*1190*/  IMAD.WIDE R6, R13, 0x4, R2.reuse ;  /* 0x000000040d067825 */ /* 0x100fe200078e0202 */
[----:B---3--:R-:W3:Y:S03]  /*11a0*/  LDG.E R8, desc[UR6][R4.64] ;  /* 0x0000000604087981 */ /* 0x008ee6000c1e1900 */
[----:B------:R-:W-:Y:S02]  /*11b0*/  IMAD.WIDE R10, R0, 0x4, R2 ;  /* 0x00000004000a7825 */ /* 0x000fe400078e0202 */
[----:B------:R-:W3:Y:S04]  /*11c0*/  LDG.E R7, desc[UR6][R6.64] ;  /* 0x0000000606077981 */ /* 0x000ee8000c1e1900 */
[----:B------:R-:W3:Y:S01]  /*11d0*/  LDG.E R10, desc[UR6][R10.64] ;  /* 0x000000060a0a7981 */ /* 0x000ee2000c1e1900 */
[----:B------:R-:W-:-:S04]  /*11e0*/  IADD3 R12, PT, PT, R12, 0x1, RZ ;  /* 0x000000010c0c7810 */ /* 0x000fc80007ffe0ff */
[----:B------:R-:W-:Y:S01]  /*11f0*/  ISETP.NE.AND P0, PT, R12, RZ, PT ;  /* 0x000000ff0c00720c */ /* 0x000fe20003f05270 */
[----:B------:R-:W-:Y:S01]  /*1200*/  IMAD.IADD R0, R0, 0x1, R9 ;  /* 0x0000000100007824 */ /* 0x000fe200078e0209 */
[----:B------:R-:W-:Y:S02]  /*1210*/  IADD3 R13, PT, PT, R13, 0x1, RZ ;  /* 0x000000010d0d7810 */ /* 0x000fe40007ffe0ff */
[----:B---3--:R-:W-:-:S05]  /*1220*/  VIADDMNMX R15, R10, R7, R8, PT ;  /* 0x000000070a0f7246 */ /* 0x008fca0003800108 */
[----:B------:R3:W-:Y:S01]  /*1230*/  STG.E desc[UR6][R4.64], R15 ;  /* 0x0000000f04007986 */ /* 0x0007e2000c101906 */
[----:B------:R-:W-:Y:S06]  /*1240*/  BAR.SYNC.DEFER_BLOCKING 0x0 ;  /* 0x0000000000007b1d */ /* 0x000fec0000010000 */
[----:B------:R-:W-:Y:S05]  /*1250*/  @P0 BRA `(.L_x_10) ;  /* 0xfffffffc00cc0947 */ /* 0x000fea000383ffff */
[----:B------:R-:W-:Y:S05]  /*1260*/  EXIT ;  /* 0x000000000000794d */ /* 0x000fea0003800000 */
.L_x_11:
        /* <DEDUP_REMOVED lines=9> */
.L_x_27:


//--------------------- .text._Z17phase2_kernel_rowPiii --------------------------
	.section	.text._Z17phase2_kernel_rowPiii,"ax",@progbits
	.align	128
        .global         _Z17phase2_kernel_rowPiii
        .type           _Z17phase2_kernel_rowPiii,@function
        .size           _Z17phase2_kernel_rowPiii,(.L_x_28 - _Z17phase2_kernel_rowPiii)
        .other          _Z17phase2_kernel_rowPiii,@"STO_CUDA_ENTRY STV_DEFAULT"
_Z17phase2_kernel_rowPiii:
.text._Z17phase2_kernel_rowPiii:
[----:B------:R-:W-:Y:S01]  /*0000*/  LDC R1, c[0x0][0x37c] ;  /* 0x0000df00ff017b82 */ /* 0x000fe20000000800 */
[----:B------:R-:W0:Y:S07]  /*0010*/  S2R R0, SR_CTAID.X ;  /* 0x0000000000007919 */ /* 0x000e2e0000002500 */
        /* <DEDUP_REMOVED lines=16> */
[C---:B------:R-:W-:Y:S01]  /*0120*/  ISETP.GE.U32.AND P0, PT, R6.reuse, 0x4, PT ;  /* 0x000000040600780c */ /* 0x040fe20003f06070 */
        /* <DEDUP_REMOVED lines=9> */
[----:B------:R-:W-:Y:S01]  /*01c0*/  LOP3.LUT R7, R8, 0x3c, RZ, 0xc0, !PT ;  /* 0x0000003c08077812 */ /* 0x000fe200078ec0ff */
[----:B------:R-:W-:-:S04]  /*01d0*/  IMAD R8, R9, R2, RZ ;  /* 0x0000000209087224 */ /* 0x000fc800078e02ff */
[----:B------:R-:W-:Y:S01]  /*01e0*/  IMAD.MOV R9, RZ, RZ, -R7 ;  /* 0x000000ffff097224 */ /* 0x000fe200078e0a07 */
[----:B------:R-:W-:Y:S01]  /*01f0*/  LEA R25, R8, R3, 0x5 ;  /* 0x0000000308197211 */ /* 0x000fe200078e28ff */
[----:B------:R-:W-:-:S03]  /*0200*/  IMAD R8, R5, R2, R4 ;  /* 0x0000000205087224 */ /* 0x000fc600078e0204 */
[----:B------:R-:W-:Y:S01]  /*0210*/  ISETP.GE.AND P0, PT, R9, RZ, PT ;  /* 0x000000ff0900720c */ /* 0x000fe20003f06270 */
[----:B------:R-:W-:Y:S01]  /*0220*/  IMAD R25, R0, 0x20, R25 ;  /* 0x0000002000197824 */ /* 0x000fe200078e0219 */
[----:B0-----:R-:W-:-:S04]  /*0230*/  UIADD3 UR4, UP0, UPT, UR4, 0x8, URZ ;  /* 0x0000000804047890 */ /* 0x001fc8000ff1e0ff */
[----:B------:R-:W-:Y:S02]  /*0240*/  UIADD3.X UR5, UPT, UPT, URZ, UR5, URZ, UP0, !UPT ;  /* 0x00000005ff057290 */ /* 0x000fe400087fe4ff */
[----:B------:R-:W-:-:S04]  /*0250*/  IMAD.U32 R14, RZ, RZ, UR4 ;  /* 0x00000004ff0e7e24 */ /* 0x000fc8000f8e00ff */
[----:B------:R-:W-:Y:S01]  /*0260*/  MOV R15, UR5 ;  /* 0x00000005000f7c02 */ /* 0x000fe20008000f00 */
[----:B------:R-:W-:Y:S06]  /*0270*/  @P0 BRA `(.L_x_13) ;  /* 0x0000000c00240947 */ /* 0x000fec0003800000 */
[----:B------:R-:W-:Y:S02]  /*0280*/  IADD3 R16, PT, PT, -R9, RZ, RZ ;  /* 0x000000ff09107210 */ /* 0x000fe40007ffe1ff */
[----:B------:R-:W-:Y:S02]  /*0290*/  PLOP3.LUT P0, PT, PT, PT, PT, 0x80, 0x8 ;  /* 0x000000000008781c */ /* 0x000fe40003f0f070 */
[----:B------:R-:W-:-:S13]  /*02a0*/  ISETP.GT.AND P1, PT, R16, 0xc, PT ;  /* 0x0000000c1000780c */ /* 0x000fda0003f24270 */
[----:B------:R-:W-:Y:S05]  /*02b0*/  @!P1 BRA `(.L_x_14) ;  /* 0x0000000800009947 */ /* 0x000fea0003800000 */
[----:B------:R-:W-:-:S13]  /*02c0*/  PLOP3.LUT P0, PT, PT, PT, PT, 0x8, 0x80 ;  /* 0x000000000080781c */ /* 0x000fda0003f0e170 */
.L_x_15:
[----:B------:R-:W-:Y:S01]  /*02d0*/  IMAD.WIDE R18, R8, 0x4, R14 ;  /* 0x0000000408127825 */ /* 0x000fe200078e020e */
[----:B------:R-:W2:Y:S03]  /*02e0*/  LDG.E R20, desc[UR6][R12.64] ;  /* 0x000000060c147981 */ /* 0x000ea6000c1e1900 */
[----:B0-----:R-:W-:Y:S01]  /*02f0*/  IMAD.WIDE R16, R25, 0x4, R10 ;  /* 0x0000000419107825 */ /* 0x001fe200078e020a */
        /* <DEDUP_REMOVED lines=22> */
[----:B------:R-:W1:Y:S01]  /*0460*/  LDG.E R22, desc[UR6][R12.64] ;  /* 0x000000060c167981 */ /* 0x000e62000c1e1900 */
[----:B------:R-:W-:Y:S01]  /*0470*/  LEA R25, R2, R25, 0x2 ;  /* 0x0000001902197211 */ /* 0x000fe200078e10ff */
[----:B------:R-:W-:-:S04]  /*0480*/  VIADD R24, R8, 0x4 ;  /* 0x0000000408187836 */ /* 0x000fc80000000000 */
[----:B------:R-:W-:Y:S01]  /*0490*/  IMAD.WIDE R20, R24, 0x4, R14 ;  /* 0x0000000418147825 */ /* 0x000fe200078e020e */
        /* <DEDUP_REMOVED lines=25> */
[----:B------:R-:W3:Y:S04]  /*0630*/  LDG.E R17, desc[UR6][R20.64+0x4] ;  /* 0x0000040614117981 */ /* 0x000ee8000c1e1900 */
[----:B------:R-:W3:Y:S04]  /*0640*/  LDG.E R22, desc[UR6][R22.64] ;  /* 0x0000000616167981 */ /* 0x000ee8000c1e1900 */
[----:B------:R-:W3:Y:S01]  /*0650*/  LDG.E R16, desc[UR6][R12.64] ;  /* 0x000000060c107981 */ /* 0x000ee2000c1e1900 */
[----:B0-----:R-:W-:Y:S01]  /*0660*/  LEA R27, R2, R25, 0x2 ;  /* 0x00000019021b7211 */ /* 0x001fe200078e10ff */
[----:B-1----:R-:W-:-:S04]  /*0670*/  VIADD R29, R8, 0x8 ;  /* 0x00000008081d7836 */ /* 0x002fc80000000000 */
[----:B------:R-:W-:Y:S01]  /*0680*/  IMAD.WIDE R18, R27, 0x4, R10 ;  /* 0x000000041b127825 */ /* 0x000fe200078e020a */
[----:B---3--:R-:W-:-:S05]  /*0690*/  VIADDMNMX R25, R22, R17, R16, PT ;  /* 0x0000001116197246 */ /* 0x008fca0003800110 */
[----:B------:R-:W-:Y:S01]  /*06a0*/  STG.E desc[UR6][R12.64], R25 ;  /* 0x000000190c007986 */ /* 0x000fe2000c101906 */
[----:B------:R-:W-:Y:S01]  /*06b0*/  BAR.SYNC.DEFER_BLOCKING 0x0 ;  /* 0x0000000000007b1d */ /* 0x000fe20000010000 */
[----:B------:R-:W-:-:S05]  /*06c0*/  IMAD.WIDE R16, R29, 0x4, R14 ;  /* 0x000000041d107825 */ /* 0x000fca00078e020e */
[----:B--2---:R-:W2:Y:S04]  /*06d0*/  LDG.E R24, desc[UR6][R12.64] ;  /* 0x000000060c187981 */ /* 0x004ea8000c1e1900 */
        /* <DEDUP_REMOVED lines=23> */
[----:B------:R-:W-:Y:S01]  /*0850*/  VIADD R21, R8, 0xc ;  /* 0x0000000c08157836 */ /* 0x000fe20000000000 */
[----:B------:R-:W-:-:S02]  /*0860*/  LEA R27, R2, R27, 0x2 ;  /* 0x0000001b021b7211 */ /* 0x000fc400078e10ff */
[----:B-1----:R-:W-:-:S05]  /*0870*/  VIADDMNMX R26, R24, R19, R18, PT ;  /* 0x00000013181a7246 */ /* 0x002fca0003800112 */
[----:B------:R-:W-:Y:S01]  /*0880*/  STG.E desc[UR6][R12.64], R26 ;  /* 0x0000001a0c007986 */ /* 0x000fe2000c101906 */
        /* <DEDUP_REMOVED lines=14> */
[----:B------:R-:W-:Y:S01]  /*0970*/  STG.E desc[UR6][R12.64], R29 ;  /* 0x0000001d0c007986 */ /* 0x000fe2000c101906 */
        /* <DEDUP_REMOVED lines=14> */
[----:B0-----:R-:W-:Y:S01]  /*0a60*/  IMAD R25, R2, 0x4, R27 ;  /* 0x0000000402197824 */ /* 0x001fe200078e021b */
[----:B------:R-:W-:Y:S02]  /*0a70*/  IADD3 R8, PT, PT, R8, 0x10, RZ ;  /* 0x0000001008087810 */ /* 0x000fe40007ffe0ff */
[----:B--2---:R-:W-:-:S05]  /*0a80*/  VIADDMNMX R17, R20, R17, R16, PT ;  /* 0x0000001114117246 */ /* 0x004fca0003800110 */
[----:B------:R0:W-:Y:S01]  /*0a90*/  STG.E desc[UR6][R12.64], R17 ;  /* 0x000000110c007986 */ /* 0x0001e2000c101906 */
[----:B------:R-:W-:Y:S06]  /*0aa0*/  BAR.SYNC.DEFER_BLOCKING 0x0 ;  /* 0x0000000000007b1d */ /* 0x000fec0000010000 */
[----:B------:R-:W-:Y:S05]  /*0ab0*/  @!P1 BRA `(.L_x_15) ;  /* 0xfffffff800049947 */ /* 0x000fea000383ffff */
.L_x_14:
[----:B------:R-:W-:-:S04]  /*0ac0*/  IADD3 R16, PT, PT, -R9, RZ, RZ ;  /* 0x000000ff09107210 */ /* 0x000fc80007ffe1ff */
[----:B------:R-:W-:-:S13]  /*0ad0*/  ISETP.GT.AND P1, PT, R16, 0x4, PT ;  /* 0x000000041000780c */ /* 0x000fda0003f24270 */
[----:B------:R-:W-:Y:S05]  /*0ae0*/  @!P1 BRA `(.L_x_16) ;  /* 0x0000000400009947 */ /* 0x000fea0003800000 */
        /* <DEDUP_REMOVED lines=57> */
[----:B------:R-:W-:Y:S01]  /*0e80*/  PLOP3.LUT P0, PT, PT, PT, PT, 0x8, 0x80 ;  /* 0x000000000080781c */ /* 0x000fe20003f0e170 */
[----:B------:R-:W-:Y:S01]  /*0e90*/  VIADD R9, R9, 0x8 ;  /* 0x0000000809097836 */ /* 0x000fe20000000000 */
[----:B------:R-:W-:Y:S01]  /*0ea0*/  IADD3 R8, PT, PT, R8, 0x8, RZ ;  /* 0x0000000808087810 */ /* 0x000fe20007ffe0ff */
[----:B------:R-:W-:Y:S01]  /*0eb0*/  IMAD R25, R2, 0x4, R25 ;  /* 0x0000000402197824 */ /* 0x000fe200078e0219 */
[----:B--2---:R-:W-:-:S05]  /*0ec0*/  VIADDMNMX R17, R22, R17, R16, PT ;  /* 0x0000001116117246 */ /* 0x004fca0003800110 */
[----:B------:R1:W-:Y:S01]  /*0ed0*/  STG.E desc[UR6][R12.64], R17 ;  /* 0x000000110c007986 */ /* 0x0003e2000c101906 */
[----:B------:R-:W-:Y:S06]  /*0ee0*/  BAR.SYNC.DEFER_BLOCKING 0x0 ;  /* 0x0000000000007b1d */ /* 0x000fec0000010000 */
.L_x_16:
[----:B------:R-:W-:-:S13]  /*0ef0*/  ISETP.NE.OR P0, PT, R9, RZ, P0 ;  /* 0x000000ff0900720c */ /* 0x000fda0000705670 */
[----:B------:R-:W-:Y:S05]  /*0f00*/  @!P0 BRA `(.L_x_12) ;  /* 0x0000000000888947 */ /* 0x000fea0003800000 */
.L_x_13:
[----:B01----:R-:W-:Y:S01]  /*0f10*/  IMAD.WIDE R16, R8, 0x4, R14 ;  /* 0x0000000408107825 */ /* 0x003fe200078e020e */
[----:B--2---:R-:W2:Y:S03]  /*0f20*/  LDG.E R20, desc[UR6][R12.64] ;  /* 0x000000060c147981 */ /* 0x004ea6000c1e1900 */
        /* <DEDUP_REMOVED lines=21> */
[----:B------:R-:W3:Y:S04]  /*1080*/  LDG.E R21, desc[UR6][R16.64+0x4] ;  /* 0x0000040610157981 */ /* 0x000ee8000c1e1900 */
[----:B------:R-:W3:Y:S04]  /*1090*/  LDG.E R18, desc[UR6][R18.64] ;  /* 0x0000000612127981 */ /* 0x000ee8000c1e1900 */
[----:B------:R-:W3:Y:S01]  /*10a0*/  LDG.E R20, desc[UR6][R12.64] ;  /* 0x000000060c147981 */ /* 0x000ee2000c1e1900 */
[----:B------:R-:W-:-:S04]  /*10b0*/  IADD3 R9, PT, PT, R9, 0x4, RZ ;  /* 0x0000000409097810 */ /* 0x000fc80007ffe0ff */
[----:B------:R-:W-:Y:S01]  /*10c0*/  ISETP.NE.AND P0, PT, R9, RZ, PT ;  /* 0x000000ff0900720c */ /* 0x000fe20003f05270 */
[----:B------:R-:W-:Y:S01]  /*10d0*/  VIADD R8, R8, 0x4 ;  /* 0x0000000408087836 */ /* 0x000fe20000000000 */
[----:B------:R-:W-:Y:S02]  /*10e0*/  LEA R25, R2, R25, 0x2 ;  /* 0x0000001902197211 */ /* 0x000fe400078e10ff */
[----:B---3--:R-:W-:-:S05]  /*10f0*/  VIADDMNMX R21, R18, R21, R20, PT ;  /* 0x0000001512157246 */ /* 0x008fca0003800114 */
[----:B------:R2:W-:Y:S01]  /*1100*/  STG.E desc[UR6][R12.64], R21 ;  /* 0x000000150c007986 */ /* 0x0005e2000c101906 */
[----:B------:R-:W-:Y:S06]  /*1110*/  BAR.SYNC.DEFER_BLOCKING 0x0 ;  /* 0x0000000000007b1d */ /* 0x000fec0000010000 */
[----:B------:R-:W-:Y:S05]  /*1120*/  @P0 BRA `(.L_x_13) ;  /* 0xfffffffc00780947 */ /* 0x000fea000383ffff */
.L_x_12:
[----:B------:R-:W-:-:S13]  /*1130*/  ISETP.NE.AND P0, PT, R6, RZ, PT ;  /* 0x000000ff0600720c */ /* 0x000fda0003f05270 */
[----:B------:R-:W-:Y:S05]  /*1140*/  @!P0 EXIT ;  /* 0x000000000000894d */ /* 0x000fea0003800000 */
[----:B------:R-:W-:Y:S01]  /*1150*/  IMAD.IADD R4, R4, 0x1, R7 ;  /* 0x0000000104047824 */ /* 0x000fe200078e0207 */
[----:B------:R-:W-:-:S03]  /*1160*/  IADD3 R8, PT, PT, -R6, RZ, RZ ;  /* 0x000000ff06087210 */ /* 0x000fc60007ffe1ff */
[-C--:B------:R-:W-:Y:S02]  /*1170*/  IMAD R3, R4, R2.reuse, R3 ;  /* 0x0000000204037224 */ /* 0x080fe400078e0203 */
[----:B------:R-:W-:Y:S02]  /*1180*/  IMAD R9, R5, R2, R4 ;  /* 0x0000000205097224 */ /* 0x000fe400078e0204 */
[----:B------:R-:W-:-:S07]  /*1190*/  IMAD R3, R0, 0x20, R3 ;  /* 0x0000002000037824 */ /* 0x000fce00078e0203 */
.L_x_17:
        /* <DEDUP_REMOVED lines=14> */
.L_x_18:
        /* <DEDUP_REMOVED lines=16> */
.L_x_28:


//--------------------- .text._Z13phase1_kernelPiii --------------------------
	.section	.text._Z13phase1_kernelPiii,"ax",@progbits
	.align	128
        .global         _Z13phase1_kernelPiii
        .type           _Z13phase1_kernelPiii,@function
        .size           _Z13phase1_kernelPiii,(.L_x_29 - _Z13phase1_kernelPiii)
        .other          _Z13phase1_kernelPiii,@"STO_CUDA_ENTRY STV_DEFAULT"
_Z13phase1_kernelPiii:
.text._Z13phase1_kernelPiii:
[----:B------:R-:W-:Y:S01]  /*0000*/  LDC R1, c[0x0][0x37c] ;  /* 0x0000df00ff017b82 */ /* 0x000fe20000000800 */
[----:B------:R-:W0:Y:S07]  /*0010*/  S2R R4, SR_TID.Y ;  /* 0x0000000000047919 */ /* 0x000e2e0000002200 */
[----:B------:R-:W0:Y:S01]  /*0020*/  LDC.64 R2, c[0x0][0x388] ;  /* 0x0000e200ff027b82 */ /* 0x000e220000000a00 */
[----:B------:R-:W1:Y:S01]  /*0030*/  S2R R0, SR_TID.X ;  /* 0x0000000000007919 */ /* 0x000e620000002100 */
[----:B0-----:R-:W-:-:S02]  /*0040*/  IMAD R11, R3, 0x20, R4 ;  /* 0x00000020030b7824 */ /* 0x001fc400078e0204 */
[----:B-1----:R-:W-:-:S05]  /*0050*/  IMAD R6, R3, 0x20, R0 ;  /* 0x0000002003067824 */ /* 0x002fca00078e0200 */
[----:B------:R-:W-:-:S04]  /*0060*/  VIMNMX R5, PT, PT, R11, R6, !PT ;  /* 0x000000060b057248 */ /* 0x000fc80007fe0100 */
[----:B------:R-:W-:-:S13]  /*0070*/  ISETP.GE.AND P0, PT, R5, R2, PT ;  /* 0x000000020500720c */ /* 0x000fda0003f06270 */
[----:B------:R-:W-:Y:S05]  /*0080*/  @P0 EXIT ;  /* 0x000000000000094d */ /* 0x000fea0003800000 */
[----:B------:R-:W-:-:S05]  /*0090*/  IADD3 R7, PT, PT, -R3, RZ, RZ ;  /* 0x000000ff03077210 */ /* 0x000fca0007ffe1ff */
[----:B------:R-:W-:-:S05]  /*00a0*/  IMAD R7, R7, 0x20, R2 ;  /* 0x0000002007077824 */ /* 0x000fca00078e0202 */
[----:B------:R-:W-:-:S13]  /*00b0*/  ISETP.GE.AND P0, PT, R7, 0x1, PT ;  /* 0x000000010700780c */ /* 0x000fda0003f06270 */
[----:B------:R-:W-:Y:S05]  /*00c0*/  @!P0 EXIT ;  /* 0x000000000000894d */ /* 0x000fea0003800000 */
[----:B------:R-:W0:Y:S01]  /*00d0*/  LDC.64 R4, c[0x0][0x380] ;  /* 0x0000e000ff047b82 */ /* 0x000e220000000a00 */
[C---:B------:R-:W-:Y:S01]  /*00e0*/  ISETP.GE.U32.AND P0, PT, R7.reuse, 0x4, PT ;  /* 0x000000040700780c */ /* 0x040fe20003f06070 */
[----:B------:R-:W1:Y:S01]  /*00f0*/  LDCU.64 UR6, c[0x0][0x358] ;  /* 0x00006b00ff0677ac */ /* 0x000e620008000a00 */
[----:B------:R-:W-:Y:S01]  /*0100*/  VIMNMX.U32 R8, PT, PT, R7, 0x20, PT ;  /* 0x0000002007087848 */ /* 0x000fe20003fe0000 */
[----:B------:R-:W-:Y:S02]  /*0110*/  IMAD R7, R11, R2, R6 ;  /* 0x000000020b077224 */ /* 0x000fe400078e0206 */
[----:B------:R-:W-:Y:S02]  /*0120*/  HFMA2 R13, -RZ, RZ, 0, 0 ;  /* 0x00000000ff0d7431 */ /* 0x000fe400000001ff */
[----:B------:R-:W-:Y:S01]  /*0130*/  IMAD.SHL.U32 R10, R3, 0x20, RZ ;  /* 0x00000020030a7824 */ /* 0x000fe200078e00ff */
[----:B------:R-:W-:Y:S01]  /*0140*/  LOP3.LUT R12, R8, 0x3, RZ, 0xc0, !PT ;  /* 0x00000003080c7812 */ /* 0x000fe200078ec0ff */
[----:B0-----:R-:W-:-:S04]  /*0150*/  IMAD.WIDE R6, R7, 0x4, R4 ;  /* 0x0000000407067825 */ /* 0x001fc800078e0204 */
        /* <DEDUP_REMOVED lines=10> */
[----:B------:R-:W-:-:S04]  /*0200*/  MOV R8, UR4 ;  /* 0x0000000400087c02 */ /* 0x000fc80008000f00 */
[----:B------:R-:W-:Y:S02]  /*0210*/  IMAD.U32 R9, RZ, RZ, UR5 ;  /* 0x00000005ff097e24 */ /* 0x000fe4000f8e00ff */
[----:B------:R-:W-:Y:S05]  /*0220*/  @P0 BRA `(.L_x_20) ;  /* 0x0000000c00240947 */ /* 0x000fea0003800000 */
[----:B------:R-:W-:Y:S02]  /*0230*/  IADD3 R16, PT, PT, -R14, RZ, RZ ;  /* 0x000000ff0e107210 */ /* 0x000fe40007ffe1ff */
[----:B------:R-:W-:Y:S02]  /*0240*/  PLOP3.LUT P0, PT, PT, PT, PT, 0x80, 0x8 ;  /* 0x000000000008781c */ /* 0x000fe40003f0f070 */
[----:B------:R-:W-:-:S13]  /*0250*/  ISETP.GT.AND P1, PT, R16, 0xc, PT ;  /* 0x0000000c1000780c */ /* 0x000fda0003f24270 */
[----:B------:R-:W-:Y:S05]  /*0260*/  @!P1 BRA `(.L_x_21) ;  /* 0x0000000800009947 */ /* 0x000fea0003800000 */
[----:B------:R-:W-:-:S13]  /*0270*/  PLOP3.LUT P0, PT, PT, PT, PT, 0x8, 0x80 ;  /* 0x000000000080781c */ /* 0x000fda0003f0e170 */
.L_x_22:
        /* <DEDUP_REMOVED lines=127> */
.L_x_21:
        /* <DEDUP_REMOVED lines=67> */
.L_x_23:
[----:B------:R-:W-:-:S13]  /*0ea0*/  ISETP.NE.OR P0, PT, R14, RZ, P0 ;  /* 0x000000ff0e00720c */ /* 0x000fda0000705670 */
[----:B------:R-:W-:Y:S05]  /*0eb0*/  @!P0 BRA `(.L_x_19) ;  /* 0x0000000000888947 */ /* 0x000fea0003800000 */
.L_x_20:
        /* <DEDUP_REMOVED lines=34> */
.L_x_19:
[----:B------:R-:W-:-:S13]  /*10e0*/  ISETP.NE.AND P0, PT, R12, RZ, PT ;  /* 0x000000ff0c00720c */ /* 0x000fda0003f05270 */
[----:B------:R-:W-:Y:S05]  /*10f0*/  @!P0 EXIT ;  /* 0x000000000000894d */ /* 0x000fea0003800000 */
[----:B------:R-:W-:Y:S01]  /*1100*/  IMAD.IADD R13, R10, 0x1, R13 ;  /* 0x000000010a0d7824 */ /* 0x000fe200078e020d */
[----:B------:R-:W-:-:S03]  /*1110*/  IADD3 R12, PT, PT, -R12, RZ, RZ ;  /* 0x000000ff0c0c7210 */ /* 0x000fc60007ffe1ff */
[-C--:B------:R-:W-:Y:S02]  /*1120*/  IMAD R3, R13, R2.reuse, R0 ;  /* 0x000000020d037224 */ /* 0x080fe400078e0200 */
[----:B------:R-:W-:Y:S02]  /*1130*/  IMAD R13, R11, R2, R13 ;  /* 0x000000020b0d7224 */ /* 0x000fe400078e020d */
[----:B------:R-:W-:-:S07]  /*1140*/  IMAD.IADD R3, R10, 0x1, R3 ;  /* 0x000000010a037824 */ /* 0x000fce00078e0203 */
.L_x_24:
        /* <DEDUP_REMOVED lines=14> */
.L_x_25:
        /* <DEDUP_REMOVED lines=13> */
.L_x_29:


//--------------------- .nv.shared.reserved.0     --------------------------
	.section	.nv.shared.reserved.0,"aw",@nobits
	.weak		__nv_reservedSMEM_offset_0_alias
	.size		__nv_reservedSMEM_offset_0_alias, 0, 64
	.other		__nv_reservedSMEM_offset_0_alias,@"STO_CUDA_RESERVED_SHARED STV_DEFAULT"
__nv_reservedSMEM_offset_0_alias:
	.zero		0
	.zero		64


//--------------------- .nv.constant0._Z13phase3_kernelPiii --------------------------
	.section	.nv.constant0._Z13phase3_kernelPiii,"a",@progbits
	.sectionflags	@""
	.align	4
.nv.constant0._Z13phase3_kernelPiii:
	.zero		912


//--------------------- .nv.constant0._Z17phase2_kernel_colPiii --------------------------
	.section	.nv.constant0._Z17phase2_kernel_colPiii,"a",@progbits
	.sectionflags	@""
	.align	4
.nv.constant0._Z17phase2_kernel_colPiii:
	.zero		912


//--------------------- .nv.constant0._Z17phase2_kernel_rowPiii --------------------------
	.section	.nv.constant0._Z17phase2_kernel_rowPiii,"a",@progbits
	.sectionflags	@""
	.align	4
.nv.constant0._Z17phase2_kernel_rowPiii:
	.zero		912


//--------------------- .nv.constant0._Z13phase1_kernelPiii --------------------------
	.section	.nv.constant0._Z13phase1_kernelPiii,"a",@progbits
	.sectionflags	@""
	.align	4
.nv.constant0._Z13phase1_kernelPiii:
	.zero		912


//--------------------- SYMBOLS --------------------------

	.type		.nv.reservedSmem.offset0,@object
	.size		.nv.reservedSmem.offset0,0x4
